//
// Generated by NVIDIA NVVM Compiler
//
// Compiler Build ID: CL-36424714
// Cuda compilation tools, release 13.0, V13.0.88
// Based on NVVM 20.0.0
//

.version 9.0
.target sm_100
.address_size 64

	// .globl	_Z24sdpa_fp8_baseline_kernelPK13__nv_fp8_e4m3S1_S1_PKfS3_S3_P6__halfiiiif
// _ZZ24sdpa_fp8_baseline_kernelPK13__nv_fp8_e4m3S1_S1_PKfS3_S3_P6__halfiiiifE6Q_smem has been demoted
// _ZZ24sdpa_fp8_baseline_kernelPK13__nv_fp8_e4m3S1_S1_PKfS3_S3_P6__halfiiiifE6m_smem has been demoted
// _ZZ24sdpa_fp8_baseline_kernelPK13__nv_fp8_e4m3S1_S1_PKfS3_S3_P6__halfiiiifE6l_smem has been demoted
// _ZZ24sdpa_fp8_baseline_kernelPK13__nv_fp8_e4m3S1_S1_PKfS3_S3_P6__halfiiiifE6K_smem has been demoted
// _ZZ24sdpa_fp8_baseline_kernelPK13__nv_fp8_e4m3S1_S1_PKfS3_S3_P6__halfiiiifE6V_smem has been demoted

.visible .entry _Z24sdpa_fp8_baseline_kernelPK13__nv_fp8_e4m3S1_S1_PKfS3_S3_P6__halfiiiif(
	.param .u64 .ptr .align 1 _Z24sdpa_fp8_baseline_kernelPK13__nv_fp8_e4m3S1_S1_PKfS3_S3_P6__halfiiiif_param_0,
	.param .u64 .ptr .align 1 _Z24sdpa_fp8_baseline_kernelPK13__nv_fp8_e4m3S1_S1_PKfS3_S3_P6__halfiiiif_param_1,
	.param .u64 .ptr .align 1 _Z24sdpa_fp8_baseline_kernelPK13__nv_fp8_e4m3S1_S1_PKfS3_S3_P6__halfiiiif_param_2,
	.param .u64 .ptr .align 1 _Z24sdpa_fp8_baseline_kernelPK13__nv_fp8_e4m3S1_S1_PKfS3_S3_P6__halfiiiif_param_3,
	.param .u64 .ptr .align 1 _Z24sdpa_fp8_baseline_kernelPK13__nv_fp8_e4m3S1_S1_PKfS3_S3_P6__halfiiiif_param_4,
	.param .u64 .ptr .align 1 _Z24sdpa_fp8_baseline_kernelPK13__nv_fp8_e4m3S1_S1_PKfS3_S3_P6__halfiiiif_param_5,
	.param .u64 .ptr .align 1 _Z24sdpa_fp8_baseline_kernelPK13__nv_fp8_e4m3S1_S1_PKfS3_S3_P6__halfiiiif_param_6,
	.param .u32 _Z24sdpa_fp8_baseline_kernelPK13__nv_fp8_e4m3S1_S1_PKfS3_S3_P6__halfiiiif_param_7,
	.param .u32 _Z24sdpa_fp8_baseline_kernelPK13__nv_fp8_e4m3S1_S1_PKfS3_S3_P6__halfiiiif_param_8,
	.param .u32 _Z24sdpa_fp8_baseline_kernelPK13__nv_fp8_e4m3S1_S1_PKfS3_S3_P6__halfiiiif_param_9,
	.param .u32 _Z24sdpa_fp8_baseline_kernelPK13__nv_fp8_e4m3S1_S1_PKfS3_S3_P6__halfiiiif_param_10,
	.param .f32 _Z24sdpa_fp8_baseline_kernelPK13__nv_fp8_e4m3S1_S1_PKfS3_S3_P6__halfiiiif_param_11
)
.maxntid 256
.minnctapersm 2
{
	.local .align 16 .b8 	__local_depot0[512];
	.reg .b64 	%SP;
	.reg .b64 	%SPL;
	.reg .pred 	%p<74>;
	.reg .b16 	%rs<142>;
	.reg .b32 	%r<239>;
	.reg .b32 	%f<519>;
	.reg .b64 	%rd<99>;
	// demoted variable
	.shared .align 1 .b8 _ZZ24sdpa_fp8_baseline_kernelPK13__nv_fp8_e4m3S1_S1_PKfS3_S3_P6__halfiiiifE6Q_smem[2048];
	// demoted variable
	.shared .align 4 .b8 _ZZ24sdpa_fp8_baseline_kernelPK13__nv_fp8_e4m3S1_S1_PKfS3_S3_P6__halfiiiifE6m_smem[128];
	// demoted variable
	.shared .align 4 .b8 _ZZ24sdpa_fp8_baseline_kernelPK13__nv_fp8_e4m3S1_S1_PKfS3_S3_P6__halfiiiifE6l_smem[128];
	// demoted variable
	.shared .align 1 .b8 _ZZ24sdpa_fp8_baseline_kernelPK13__nv_fp8_e4m3S1_S1_PKfS3_S3_P6__halfiiiifE6K_smem[4096];
	// demoted variable
	.shared .align 1 .b8 _ZZ24sdpa_fp8_baseline_kernelPK13__nv_fp8_e4m3S1_S1_PKfS3_S3_P6__halfiiiifE6V_smem[4096];
	mov.u64 	%SPL, __local_depot0;
	ld.param.u64 	%rd38, [_Z24sdpa_fp8_baseline_kernelPK13__nv_fp8_e4m3S1_S1_PKfS3_S3_P6__halfiiiif_param_0];
	ld.param.u64 	%rd39, [_Z24sdpa_fp8_baseline_kernelPK13__nv_fp8_e4m3S1_S1_PKfS3_S3_P6__halfiiiif_param_1];
	ld.param.u64 	%rd40, [_Z24sdpa_fp8_baseline_kernelPK13__nv_fp8_e4m3S1_S1_PKfS3_S3_P6__halfiiiif_param_2];
	ld.param.u64 	%rd41, [_Z24sdpa_fp8_baseline_kernelPK13__nv_fp8_e4m3S1_S1_PKfS3_S3_P6__halfiiiif_param_3];
	ld.param.u64 	%rd42, [_Z24sdpa_fp8_baseline_kernelPK13__nv_fp8_e4m3S1_S1_PKfS3_S3_P6__halfiiiif_param_4];
	ld.param.u64 	%rd43, [_Z24sdpa_fp8_baseline_kernelPK13__nv_fp8_e4m3S1_S1_PKfS3_S3_P6__halfiiiif_param_5];
	ld.param.u64 	%rd44, [_Z24sdpa_fp8_baseline_kernelPK13__nv_fp8_e4m3S1_S1_PKfS3_S3_P6__halfiiiif_param_6];
	ld.param.u32 	%r92, [_Z24sdpa_fp8_baseline_kernelPK13__nv_fp8_e4m3S1_S1_PKfS3_S3_P6__halfiiiif_param_8];
	ld.param.u32 	%r90, [_Z24sdpa_fp8_baseline_kernelPK13__nv_fp8_e4m3S1_S1_PKfS3_S3_P6__halfiiiif_param_9];
	ld.param.u32 	%r91, [_Z24sdpa_fp8_baseline_kernelPK13__nv_fp8_e4m3S1_S1_PKfS3_S3_P6__halfiiiif_param_10];
	ld.param.f32 	%f43, [_Z24sdpa_fp8_baseline_kernelPK13__nv_fp8_e4m3S1_S1_PKfS3_S3_P6__halfiiiif_param_11];
	cvta.to.global.u64 	%rd1, %rd38;
	cvta.to.global.u64 	%rd2, %rd40;
	cvta.to.global.u64 	%rd3, %rd39;
	cvta.to.global.u64 	%rd4, %rd44;
	cvta.to.global.u64 	%rd45, %rd43;
	cvta.to.global.u64 	%rd46, %rd42;
	cvta.to.global.u64 	%rd47, %rd41;
	add.u64 	%rd5, %SPL, 0;
	add.u64 	%rd6, %SPL, 256;
	mov.u32 	%r93, %ctaid.z;
	mov.u32 	%r94, %ctaid.y;
	mov.u32 	%r95, %ctaid.x;
	mov.u32 	%r1, %tid.x;
	shr.u32 	%r2, %r1, 5;
	and.b32  	%r238, %r1, 31;
	shl.b32 	%r4, %r95, 5;
	mul.wide.u32 	%rd50, %r94, 4;
	add.s64 	%rd51, %rd47, %rd50;
	ld.global.nc.f32 	%f1, [%rd51];
	add.s64 	%rd52, %rd46, %rd50;
	ld.global.nc.f32 	%f2, [%rd52];
	add.s64 	%rd53, %rd45, %rd50;
	ld.global.nc.f32 	%f3, [%rd53];
	mad.lo.s32 	%r96, %r92, %r93, %r94;
	mul.lo.s32 	%r97, %r96, %r90;
	mul.lo.s32 	%r98, %r97, %r91;
	cvt.s64.s32 	%rd7, %r98;
	not.b32 	%r99, %r238;
	add.s32 	%r5, %r91, %r99;
	shr.u32 	%r100, %r5, 5;
	add.s32 	%r6, %r100, 1;
	and.b32  	%r7, %r6, 3;
	cvt.u64.u32 	%rd8, %r238;
	or.b32  	%r8, %r238, 32;
	or.b32  	%r9, %r238, 64;
	or.b32  	%r10, %r238, 96;
	mov.u32 	%r215, %r2;
$L__BB0_1:
	mov.u32 	%r11, %r215;
	add.s32 	%r12, %r11, %r4;
	setp.ge.s32 	%p1, %r12, %r90;
	@%p1 bra 	$L__BB0_9;
	setp.ge.s32 	%p2, %r238, %r91;
	mul.lo.s32 	%r101, %r12, %r91;
	cvt.s64.s32 	%rd54, %r101;
	add.s64 	%rd9, %rd54, %rd7;
	@%p2 bra 	$L__BB0_9;
	setp.eq.s32 	%p3, %r7, 0;
	shl.b32 	%r102, %r11, 6;
	mov.u32 	%r103, _ZZ24sdpa_fp8_baseline_kernelPK13__nv_fp8_e4m3S1_S1_PKfS3_S3_P6__halfiiiifE6Q_smem;
	add.s32 	%r13, %r103, %r102;
	mov.u32 	%r216, %r238;
	@%p3 bra 	$L__BB0_7;
	setp.eq.s32 	%p4, %r7, 1;
	add.s32 	%r14, %r13, %r238;
	add.s64 	%rd55, %rd9, %rd8;
	add.s64 	%rd10, %rd1, %rd55;
	ld.global.nc.u8 	%rs1, [%rd10];
	cvt.u16.u8 	%rs2, %rs1;
	st.shared.u8 	[%r14], %rs2;
	mov.u32 	%r216, %r8;
	@%p4 bra 	$L__BB0_7;
	setp.eq.s32 	%p5, %r7, 2;
	ld.global.nc.u8 	%rs3, [%rd10+32];
	cvt.u16.u8 	%rs4, %rs3;
	st.shared.u8 	[%r14+32], %rs4;
	mov.u32 	%r216, %r9;
	@%p5 bra 	$L__BB0_7;
	ld.global.nc.u8 	%rs5, [%rd10+64];
	cvt.u16.u8 	%rs6, %rs5;
	st.shared.u8 	[%r14+64], %rs6;
	mov.u32 	%r216, %r10;
$L__BB0_7:
	setp.lt.u32 	%p6, %r5, 96;
	@%p6 bra 	$L__BB0_9;
$L__BB0_8:
	.pragma "nounroll";
	add.s32 	%r104, %r13, %r216;
	cvt.u64.u32 	%rd56, %r216;
	add.s64 	%rd57, %rd9, %rd56;
	add.s64 	%rd58, %rd1, %rd57;
	ld.global.nc.u8 	%rs7, [%rd58];
	cvt.u16.u8 	%rs8, %rs7;
	st.shared.u8 	[%r104], %rs8;
	ld.global.nc.u8 	%rs9, [%rd58+32];
	cvt.u16.u8 	%rs10, %rs9;
	st.shared.u8 	[%r104+32], %rs10;
	ld.global.nc.u8 	%rs11, [%rd58+64];
	cvt.u16.u8 	%rs12, %rs11;
	st.shared.u8 	[%r104+64], %rs12;
	ld.global.nc.u8 	%rs13, [%rd58+96];
	cvt.u16.u8 	%rs14, %rs13;
	st.shared.u8 	[%r104+96], %rs14;
	add.s32 	%r216, %r216, 128;
	setp.lt.s32 	%p7, %r216, %r91;
	@%p7 bra 	$L__BB0_8;
$L__BB0_9:
	add.s32 	%r215, %r11, 8;
	setp.lt.u32 	%p8, %r11, 24;
	@%p8 bra 	$L__BB0_1;
	bar.sync 	0;
	mov.f32 	%f44, 0f00000000;
	st.local.v4.f32 	[%rd5], {%f44, %f44, %f44, %f44};
	st.local.v4.f32 	[%rd5+16], {%f44, %f44, %f44, %f44};
	st.local.v4.f32 	[%rd5+32], {%f44, %f44, %f44, %f44};
	st.local.v4.f32 	[%rd5+48], {%f44, %f44, %f44, %f44};
	st.local.v4.f32 	[%rd5+64], {%f44, %f44, %f44, %f44};
	st.local.v4.f32 	[%rd5+80], {%f44, %f44, %f44, %f44};
	st.local.v4.f32 	[%rd5+96], {%f44, %f44, %f44, %f44};
	st.local.v4.f32 	[%rd5+112], {%f44, %f44, %f44, %f44};
	st.local.v4.f32 	[%rd5+128], {%f44, %f44, %f44, %f44};
	st.local.v4.f32 	[%rd5+144], {%f44, %f44, %f44, %f44};
	st.local.v4.f32 	[%rd5+160], {%f44, %f44, %f44, %f44};
	st.local.v4.f32 	[%rd5+176], {%f44, %f44, %f44, %f44};
	st.local.v4.f32 	[%rd5+192], {%f44, %f44, %f44, %f44};
	st.local.v4.f32 	[%rd5+208], {%f44, %f44, %f44, %f44};
	st.local.v4.f32 	[%rd5+224], {%f44, %f44, %f44, %f44};
	st.local.v4.f32 	[%rd5+240], {%f44, %f44, %f44, %f44};
	add.s32 	%r19, %r4, %r2;
	setp.ge.s32 	%p9, %r19, %r90;
	shl.b32 	%r105, %r2, 2;
	mov.u32 	%r106, _ZZ24sdpa_fp8_baseline_kernelPK13__nv_fp8_e4m3S1_S1_PKfS3_S3_P6__halfiiiifE6m_smem;
	add.s32 	%r20, %r106, %r105;
	mov.u32 	%r107, _ZZ24sdpa_fp8_baseline_kernelPK13__nv_fp8_e4m3S1_S1_PKfS3_S3_P6__halfiiiifE6l_smem;
	add.s32 	%r21, %r107, %r105;
	@%p9 bra 	$L__BB0_12;
	mov.b32 	%r108, -8388608;
	st.shared.u32 	[%r20], %r108;
	mov.b32 	%r109, 0;
	st.shared.u32 	[%r21], %r109;
$L__BB0_12:
	bar.sync 	0;
	setp.lt.s32 	%p10, %r90, 1;
	@%p10 bra 	$L__BB0_78;
	add.s32 	%r111, %r90, 63;
	shr.u32 	%r22, %r111, 6;
	shl.b32 	%r112, %r2, 6;
	mov.u32 	%r113, _ZZ24sdpa_fp8_baseline_kernelPK13__nv_fp8_e4m3S1_S1_PKfS3_S3_P6__halfiiiifE6Q_smem;
	add.s32 	%r23, %r113, %r112;
	and.b32  	%r24, %r91, 3;
	and.b32  	%r25, %r91, 2147483644;
	and.b32  	%r26, %r6, 7;
	add.s32 	%r27, %r23, %r238;
	or.b32  	%r28, %r238, 128;
	or.b32  	%r29, %r238, 160;
	or.b32  	%r30, %r238, 192;
	or.b32  	%r31, %r238, 224;
	shl.b64 	%rd59, %rd8, 2;
	add.s64 	%rd11, %rd5, %rd59;
	neg.s32 	%r32, %r25;
	add.s64 	%rd60, %rd7, 1;
	add.s64 	%rd12, %rd3, %rd60;
	add.s64 	%rd13, %rd2, %rd60;
	mov.b32 	%r218, 0;
$L__BB0_14:
	setp.lt.s32 	%p11, %r91, 1;
	shl.b32 	%r34, %r218, 6;
	add.s32 	%r114, %r34, 64;
	min.s32 	%r35, %r90, %r114;
	sub.s32 	%r36, %r35, %r34;
	add.s32 	%r37, %r36, -1;
	and.b32  	%r38, %r35, 7;
	and.b32  	%r39, %r35, 15;
	setp.ge.s32 	%p12, %r1, %r36;
	or.pred  	%p13, %p12, %p11;
	@%p13 bra 	$L__BB0_24;
	mov.u32 	%r219, %r1;
$L__BB0_16:
	setp.lt.u32 	%p14, %r91, 4;
	add.s32 	%r116, %r34, %r219;
	mul.lo.s32 	%r117, %r116, %r91;
	cvt.u64.u32 	%rd14, %r117;
	mov.b32 	%r223, 0;
	@%p14 bra 	$L__BB0_19;
	shl.b32 	%r118, %r219, 6;
	mov.u32 	%r119, _ZZ24sdpa_fp8_baseline_kernelPK13__nv_fp8_e4m3S1_S1_PKfS3_S3_P6__halfiiiifE6K_smem;
	add.s32 	%r120, %r119, %r118;
	add.s32 	%r221, %r120, 1;
	add.s64 	%rd94, %rd12, %rd14;
	add.s64 	%rd93, %rd13, %rd14;
	mov.u32 	%r121, _ZZ24sdpa_fp8_baseline_kernelPK13__nv_fp8_e4m3S1_S1_PKfS3_S3_P6__halfiiiifE6V_smem;
	add.s32 	%r122, %r121, %r118;
	add.s32 	%r220, %r122, 3;
	mov.u32 	%r222, %r32;
$L__BB0_18:
	.pragma "nounroll";
	ld.global.nc.u8 	%rs15, [%rd94+-1];
	cvt.u16.u8 	%rs16, %rs15;
	st.shared.u8 	[%r221+-1], %rs16;
	ld.global.nc.u8 	%rs17, [%rd93+-1];
	cvt.u16.u8 	%rs18, %rs17;
	st.shared.u8 	[%r220+-3], %rs18;
	ld.global.nc.u8 	%rs19, [%rd94];
	cvt.u16.u8 	%rs20, %rs19;
	st.shared.u8 	[%r221], %rs20;
	ld.global.nc.u8 	%rs21, [%rd93];
	cvt.u16.u8 	%rs22, %rs21;
	st.shared.u8 	[%r220+-2], %rs22;
	ld.global.nc.u8 	%rs23, [%rd94+1];
	cvt.u16.u8 	%rs24, %rs23;
	st.shared.u8 	[%r221+1], %rs24;
	ld.global.nc.u8 	%rs25, [%rd93+1];
	cvt.u16.u8 	%rs26, %rs25;
	st.shared.u8 	[%r220+-1], %rs26;
	ld.global.nc.u8 	%rs27, [%rd94+2];
	cvt.u16.u8 	%rs28, %rs27;
	st.shared.u8 	[%r221+2], %rs28;
	ld.global.nc.u8 	%rs29, [%rd93+2];
	cvt.u16.u8 	%rs30, %rs29;
	st.shared.u8 	[%r220], %rs30;
	add.s32 	%r222, %r222, 4;
	add.s32 	%r221, %r221, 4;
	add.s64 	%rd94, %rd94, 4;
	add.s64 	%rd93, %rd93, 4;
	add.s32 	%r220, %r220, 4;
	setp.ne.s32 	%p15, %r222, 0;
	mov.u32 	%r223, %r25;
	@%p15 bra 	$L__BB0_18;
$L__BB0_19:
	setp.eq.s32 	%p16, %r24, 0;
	@%p16 bra 	$L__BB0_23;
	setp.eq.s32 	%p17, %r24, 1;
	shl.b32 	%r123, %r219, 6;
	mov.u32 	%r124, _ZZ24sdpa_fp8_baseline_kernelPK13__nv_fp8_e4m3S1_S1_PKfS3_S3_P6__halfiiiifE6K_smem;
	add.s32 	%r125, %r124, %r123;
	add.s32 	%r50, %r125, %r223;
	cvt.u64.u32 	%rd61, %r223;
	add.s64 	%rd62, %rd14, %rd7;
	add.s64 	%rd63, %rd62, %rd61;
	add.s64 	%rd21, %rd3, %rd63;
	ld.global.nc.u8 	%rs31, [%rd21];
	cvt.u16.u8 	%rs32, %rs31;
	st.shared.u8 	[%r50], %rs32;
	mov.u32 	%r126, _ZZ24sdpa_fp8_baseline_kernelPK13__nv_fp8_e4m3S1_S1_PKfS3_S3_P6__halfiiiifE6V_smem;
	add.s32 	%r127, %r126, %r123;
	add.s32 	%r51, %r127, %r223;
	add.s64 	%rd22, %rd2, %rd63;
	ld.global.nc.u8 	%rs33, [%rd22];
	cvt.u16.u8 	%rs34, %rs33;
	st.shared.u8 	[%r51], %rs34;
	@%p17 bra 	$L__BB0_23;
	setp.eq.s32 	%p18, %r24, 2;
	ld.global.nc.u8 	%rs35, [%rd21+1];
	cvt.u16.u8 	%rs36, %rs35;
	st.shared.u8 	[%r50+1], %rs36;
	ld.global.nc.u8 	%rs37, [%rd22+1];
	cvt.u16.u8 	%rs38, %rs37;
	st.shared.u8 	[%r51+1], %rs38;
	@%p18 bra 	$L__BB0_23;
	ld.global.nc.u8 	%rs39, [%rd21+2];
	cvt.u16.u8 	%rs40, %rs39;
	st.shared.u8 	[%r50+2], %rs40;
	ld.global.nc.u8 	%rs41, [%rd22+2];
	cvt.u16.u8 	%rs42, %rs41;
	st.shared.u8 	[%r51+2], %rs42;
$L__BB0_23:
	add.s32 	%r219, %r219, 256;
	setp.lt.s32 	%p19, %r219, %r36;
	@%p19 bra 	$L__BB0_16;
$L__BB0_24:
	setp.ge.s32 	%p20, %r19, %r90;
	bar.sync 	0;
	@%p20 bra 	$L__BB0_77;
	setp.lt.s32 	%p21, %r36, 1;
	@%p21 bra 	$L__BB0_39;
	mov.b32 	%r224, 0;
$L__BB0_27:
	setp.ge.s32 	%p22, %r238, %r91;
	mov.f32 	%f504, 0f00000000;
	@%p22 bra 	$L__BB0_38;
	setp.eq.s32 	%p23, %r26, 0;
	shl.b32 	%r129, %r224, 6;
	mov.u32 	%r130, _ZZ24sdpa_fp8_baseline_kernelPK13__nv_fp8_e4m3S1_S1_PKfS3_S3_P6__halfiiiifE6K_smem;
	add.s32 	%r54, %r130, %r129;
	mov.f32 	%f504, 0f00000000;
	mov.u32 	%r225, %r238;
	@%p23 bra 	$L__BB0_36;
	setp.eq.s32 	%p24, %r26, 1;
	ld.shared.u8 	%rs43, [%r27];
	// begin inline asm
	{cvt.rn.f16x2.e4m3x2 %r131, %rs43;}

	// end inline asm
	cvt.u16.u32 	%rs44, %r131;
	// begin inline asm
	{cvt.f32.f16 %f48, %rs44;}

	// end inline asm
	mul.f32 	%f50, %f1, %f48;
	add.s32 	%r55, %r54, %r238;
	ld.shared.u8 	%rs45, [%r55];
	// begin inline asm
	{cvt.rn.f16x2.e4m3x2 %r132, %rs45;}

	// end inline asm
	cvt.u16.u32 	%rs46, %r132;
	// begin inline asm
	{cvt.f32.f16 %f49, %rs46;}

	// end inline asm
	mul.f32 	%f51, %f2, %f49;
	fma.rn.f32 	%f504, %f50, %f51, 0f00000000;
	mov.u32 	%r225, %r8;
	@%p24 bra 	$L__BB0_36;
	setp.eq.s32 	%p25, %r26, 2;
	ld.shared.u8 	%rs47, [%r27+32];
	// begin inline asm
	{cvt.rn.f16x2.e4m3x2 %r133, %rs47;}

	// end inline asm
	cvt.u16.u32 	%rs48, %r133;
	// begin inline asm
	{cvt.f32.f16 %f52, %rs48;}

	// end inline asm
	mul.f32 	%f54, %f1, %f52;
	ld.shared.u8 	%rs49, [%r55+32];
	// begin inline asm
	{cvt.rn.f16x2.e4m3x2 %r134, %rs49;}

	// end inline asm
	cvt.u16.u32 	%rs50, %r134;
	// begin inline asm
	{cvt.f32.f16 %f53, %rs50;}

	// end inline asm
	mul.f32 	%f55, %f2, %f53;
	fma.rn.f32 	%f504, %f54, %f55, %f504;
	mov.u32 	%r225, %r9;
	@%p25 bra 	$L__BB0_36;
	setp.eq.s32 	%p26, %r26, 3;
	ld.shared.u8 	%rs51, [%r27+64];
	// begin inline asm
	{cvt.rn.f16x2.e4m3x2 %r135, %rs51;}

	// end inline asm
	cvt.u16.u32 	%rs52, %r135;
	// begin inline asm
	{cvt.f32.f16 %f56, %rs52;}

	// end inline asm
	mul.f32 	%f58, %f1, %f56;
	ld.shared.u8 	%rs53, [%r55+64];
	// begin inline asm
	{cvt.rn.f16x2.e4m3x2 %r136, %rs53;}

	// end inline asm
	cvt.u16.u32 	%rs54, %r136;
	// begin inline asm
	{cvt.f32.f16 %f57, %rs54;}

	// end inline asm
	mul.f32 	%f59, %f2, %f57;
	fma.rn.f32 	%f504, %f58, %f59, %f504;
	mov.u32 	%r225, %r10;
	@%p26 bra 	$L__BB0_36;
	setp.eq.s32 	%p27, %r26, 4;
	ld.shared.u8 	%rs55, [%r27+96];
	// begin inline asm
	{cvt.rn.f16x2.e4m3x2 %r137, %rs55;}

	// end inline asm
	cvt.u16.u32 	%rs56, %r137;
	// begin inline asm
	{cvt.f32.f16 %f60, %rs56;}

	// end inline asm
	mul.f32 	%f62, %f1, %f60;
	ld.shared.u8 	%rs57, [%r55+96];
	// begin inline asm
	{cvt.rn.f16x2.e4m3x2 %r138, %rs57;}

	// end inline asm
	cvt.u16.u32 	%rs58, %r138;
	// begin inline asm
	{cvt.f32.f16 %f61, %rs58;}

	// end inline asm
	mul.f32 	%f63, %f2, %f61;
	fma.rn.f32 	%f504, %f62, %f63, %f504;
	mov.u32 	%r225, %r28;
	@%p27 bra 	$L__BB0_36;
	setp.eq.s32 	%p28, %r26, 5;
	ld.shared.u8 	%rs59, [%r27+128];
	// begin inline asm
	{cvt.rn.f16x2.e4m3x2 %r139, %rs59;}

	// end inline asm
	cvt.u16.u32 	%rs60, %r139;
	// begin inline asm
	{cvt.f32.f16 %f64, %rs60;}

	// end inline asm
	mul.f32 	%f66, %f1, %f64;
	ld.shared.u8 	%rs61, [%r55+128];
	// begin inline asm
	{cvt.rn.f16x2.e4m3x2 %r140, %rs61;}

	// end inline asm
	cvt.u16.u32 	%rs62, %r140;
	// begin inline asm
	{cvt.f32.f16 %f65, %rs62;}

	// end inline asm
	mul.f32 	%f67, %f2, %f65;
	fma.rn.f32 	%f504, %f66, %f67, %f504;
	mov.u32 	%r225, %r29;
	@%p28 bra 	$L__BB0_36;
	setp.eq.s32 	%p29, %r26, 6;
	ld.shared.u8 	%rs63, [%r27+160];
	// begin inline asm
	{cvt.rn.f16x2.e4m3x2 %r141, %rs63;}

	// end inline asm
	cvt.u16.u32 	%rs64, %r141;
	// begin inline asm
	{cvt.f32.f16 %f68, %rs64;}

	// end inline asm
	mul.f32 	%f70, %f1, %f68;
	ld.shared.u8 	%rs65, [%r55+160];
	// begin inline asm
	{cvt.rn.f16x2.e4m3x2 %r142, %rs65;}

	// end inline asm
	cvt.u16.u32 	%rs66, %r142;
	// begin inline asm
	{cvt.f32.f16 %f69, %rs66;}

	// end inline asm
	mul.f32 	%f71, %f2, %f69;
	fma.rn.f32 	%f504, %f70, %f71, %f504;
	mov.u32 	%r225, %r30;
	@%p29 bra 	$L__BB0_36;
	ld.shared.u8 	%rs67, [%r27+192];
	// begin inline asm
	{cvt.rn.f16x2.e4m3x2 %r143, %rs67;}

	// end inline asm
	cvt.u16.u32 	%rs68, %r143;
	// begin inline asm
	{cvt.f32.f16 %f72, %rs68;}

	// end inline asm
	mul.f32 	%f74, %f1, %f72;
	ld.shared.u8 	%rs69, [%r55+192];
	// begin inline asm
	{cvt.rn.f16x2.e4m3x2 %r144, %rs69;}

	// end inline asm
	cvt.u16.u32 	%rs70, %r144;
	// begin inline asm
	{cvt.f32.f16 %f73, %rs70;}

	// end inline asm
	mul.f32 	%f75, %f2, %f73;
	fma.rn.f32 	%f504, %f74, %f75, %f504;
	mov.u32 	%r225, %r31;
$L__BB0_36:
	setp.lt.u32 	%p30, %r5, 224;
	@%p30 bra 	$L__BB0_38;
$L__BB0_37:
	.pragma "nounroll";
	add.s32 	%r161, %r23, %r225;
	ld.shared.u8 	%rs71, [%r161];
	// begin inline asm
	{cvt.rn.f16x2.e4m3x2 %r145, %rs71;}

	// end inline asm
	cvt.u16.u32 	%rs72, %r145;
	// begin inline asm
	{cvt.f32.f16 %f76, %rs72;}

	// end inline asm
	mul.f32 	%f92, %f1, %f76;
	add.s32 	%r162, %r54, %r225;
	ld.shared.u8 	%rs73, [%r162];
	// begin inline asm
	{cvt.rn.f16x2.e4m3x2 %r146, %rs73;}

	// end inline asm
	cvt.u16.u32 	%rs74, %r146;
	// begin inline asm
	{cvt.f32.f16 %f77, %rs74;}

	// end inline asm
	mul.f32 	%f93, %f2, %f77;
	fma.rn.f32 	%f94, %f92, %f93, %f504;
	ld.shared.u8 	%rs75, [%r161+32];
	// begin inline asm
	{cvt.rn.f16x2.e4m3x2 %r147, %rs75;}

	// end inline asm
	cvt.u16.u32 	%rs76, %r147;
	// begin inline asm
	{cvt.f32.f16 %f78, %rs76;}

	// end inline asm
	mul.f32 	%f95, %f1, %f78;
	ld.shared.u8 	%rs77, [%r162+32];
	// begin inline asm
	{cvt.rn.f16x2.e4m3x2 %r148, %rs77;}

	// end inline asm
	cvt.u16.u32 	%rs78, %r148;
	// begin inline asm
	{cvt.f32.f16 %f79, %rs78;}

	// end inline asm
	mul.f32 	%f96, %f2, %f79;
	fma.rn.f32 	%f97, %f95, %f96, %f94;
	ld.shared.u8 	%rs79, [%r161+64];
	// begin inline asm
	{cvt.rn.f16x2.e4m3x2 %r149, %rs79;}

	// end inline asm
	cvt.u16.u32 	%rs80, %r149;
	// begin inline asm
	{cvt.f32.f16 %f80, %rs80;}

	// end inline asm
	mul.f32 	%f98, %f1, %f80;
	ld.shared.u8 	%rs81, [%r162+64];
	// begin inline asm
	{cvt.rn.f16x2.e4m3x2 %r150, %rs81;}

	// end inline asm
	cvt.u16.u32 	%rs82, %r150;
	// begin inline asm
	{cvt.f32.f16 %f81, %rs82;}

	// end inline asm
	mul.f32 	%f99, %f2, %f81;
	fma.rn.f32 	%f100, %f98, %f99, %f97;
	ld.shared.u8 	%rs83, [%r161+96];
	// begin inline asm
	{cvt.rn.f16x2.e4m3x2 %r151, %rs83;}

	// end inline asm
	cvt.u16.u32 	%rs84, %r151;
	// begin inline asm
	{cvt.f32.f16 %f82, %rs84;}

	// end inline asm
	mul.f32 	%f101, %f1, %f82;
	ld.shared.u8 	%rs85, [%r162+96];
	// begin inline asm
	{cvt.rn.f16x2.e4m3x2 %r152, %rs85;}

	// end inline asm
	cvt.u16.u32 	%rs86, %r152;
	// begin inline asm
	{cvt.f32.f16 %f83, %rs86;}

	// end inline asm
	mul.f32 	%f102, %f2, %f83;
	fma.rn.f32 	%f103, %f101, %f102, %f100;
	ld.shared.u8 	%rs87, [%r161+128];
	// begin inline asm
	{cvt.rn.f16x2.e4m3x2 %r153, %rs87;}

	// end inline asm
	cvt.u16.u32 	%rs88, %r153;
	// begin inline asm
	{cvt.f32.f16 %f84, %rs88;}

	// end inline asm
	mul.f32 	%f104, %f1, %f84;
	ld.shared.u8 	%rs89, [%r162+128];
	// begin inline asm
	{cvt.rn.f16x2.e4m3x2 %r154, %rs89;}

	// end inline asm
	cvt.u16.u32 	%rs90, %r154;
	// begin inline asm
	{cvt.f32.f16 %f85, %rs90;}

	// end inline asm
	mul.f32 	%f105, %f2, %f85;
	fma.rn.f32 	%f106, %f104, %f105, %f103;
	ld.shared.u8 	%rs91, [%r161+160];
	// begin inline asm
	{cvt.rn.f16x2.e4m3x2 %r155, %rs91;}

	// end inline asm
	cvt.u16.u32 	%rs92, %r155;
	// begin inline asm
	{cvt.f32.f16 %f86, %rs92;}

	// end inline asm
	mul.f32 	%f107, %f1, %f86;
	ld.shared.u8 	%rs93, [%r162+160];
	// begin inline asm
	{cvt.rn.f16x2.e4m3x2 %r156, %rs93;}

	// end inline asm
	cvt.u16.u32 	%rs94, %r156;
	// begin inline asm
	{cvt.f32.f16 %f87, %rs94;}

	// end inline asm
	mul.f32 	%f108, %f2, %f87;
	fma.rn.f32 	%f109, %f107, %f108, %f106;
	ld.shared.u8 	%rs95, [%r161+192];
	// begin inline asm
	{cvt.rn.f16x2.e4m3x2 %r157, %rs95;}

	// end inline asm
	cvt.u16.u32 	%rs96, %r157;
	// begin inline asm
	{cvt.f32.f16 %f88, %rs96;}

	// end inline asm
	mul.f32 	%f110, %f1, %f88;
	ld.shared.u8 	%rs97, [%r162+192];
	// begin inline asm
	{cvt.rn.f16x2.e4m3x2 %r158, %rs97;}

	// end inline asm
	cvt.u16.u32 	%rs98, %r158;
	// begin inline asm
	{cvt.f32.f16 %f89, %rs98;}

	// end inline asm
	mul.f32 	%f111, %f2, %f89;
	fma.rn.f32 	%f112, %f110, %f111, %f109;
	ld.shared.u8 	%rs99, [%r161+224];
	// begin inline asm
	{cvt.rn.f16x2.e4m3x2 %r159, %rs99;}

	// end inline asm
	cvt.u16.u32 	%rs100, %r159;
	// begin inline asm
	{cvt.f32.f16 %f90, %rs100;}

	// end inline asm
	mul.f32 	%f113, %f1, %f90;
	ld.shared.u8 	%rs101, [%r162+224];
	// begin inline asm
	{cvt.rn.f16x2.e4m3x2 %r160, %rs101;}

	// end inline asm
	cvt.u16.u32 	%rs102, %r160;
	// begin inline asm
	{cvt.f32.f16 %f91, %rs102;}

	// end inline asm
	mul.f32 	%f114, %f2, %f91;
	fma.rn.f32 	%f504, %f113, %f114, %f112;
	add.s32 	%r225, %r225, 256;
	setp.lt.s32 	%p31, %r225, %r91;
	@%p31 bra 	$L__BB0_37;
$L__BB0_38:
	mov.b32 	%r163, %f504;
	shfl.sync.down.b32	%r164|%p32, %r163, 16, 31, -1;
	mov.b32 	%f115, %r164;
	add.f32 	%f116, %f504, %f115;
	mov.b32 	%r165, %f116;
	shfl.sync.down.b32	%r166|%p33, %r165, 8, 31, -1;
	mov.b32 	%f117, %r166;
	add.f32 	%f118, %f116, %f117;
	mov.b32 	%r167, %f118;
	shfl.sync.down.b32	%r168|%p34, %r167, 4, 31, -1;
	mov.b32 	%f119, %r168;
	add.f32 	%f120, %f118, %f119;
	mov.b32 	%r169, %f120;
	shfl.sync.down.b32	%r170|%p35, %r169, 2, 31, -1;
	mov.b32 	%f121, %r170;
	add.f32 	%f122, %f120, %f121;
	mov.b32 	%r171, %f122;
	shfl.sync.down.b32	%r172|%p36, %r171, 1, 31, -1;
	mov.b32 	%f123, %r172;
	add.f32 	%f124, %f122, %f123;
	mul.f32 	%f125, %f43, %f124;
	mul.wide.u32 	%rd64, %r224, 4;
	add.s64 	%rd65, %rd6, %rd64;
	st.local.f32 	[%rd65], %f125;
	add.s32 	%r224, %r224, 1;
	setp.lt.s32 	%p37, %r224, %r36;
	@%p37 bra 	$L__BB0_27;
$L__BB0_39:
	setp.lt.s32 	%p38, %r36, 1;
	ld.shared.f32 	%f16, [%r20];
	mov.f32 	%f514, %f16;
	@%p38 bra 	$L__BB0_53;
	setp.lt.u32 	%p39, %r37, 15;
	mov.b32 	%r229, 0;
	mov.f32 	%f514, %f16;
	@%p39 bra 	$L__BB0_43;
	sub.s32 	%r229, %r36, %r39;
	mov.b32 	%r227, 0;
	mov.f32 	%f514, %f16;
$L__BB0_42:
	.pragma "nounroll";
	mul.wide.u32 	%rd66, %r227, 4;
	add.s64 	%rd67, %rd6, %rd66;
	ld.local.v4.f32 	{%f127, %f128, %f129, %f130}, [%rd67];
	max.f32 	%f131, %f514, %f127;
	max.f32 	%f132, %f131, %f128;
	max.f32 	%f133, %f132, %f129;
	max.f32 	%f134, %f133, %f130;
	ld.local.v4.f32 	{%f135, %f136, %f137, %f138}, [%rd67+16];
	max.f32 	%f139, %f134, %f135;
	max.f32 	%f140, %f139, %f136;
	max.f32 	%f141, %f140, %f137;
	max.f32 	%f142, %f141, %f138;
	ld.local.v4.f32 	{%f143, %f144, %f145, %f146}, [%rd67+32];
	max.f32 	%f147, %f142, %f143;
	max.f32 	%f148, %f147, %f144;
	max.f32 	%f149, %f148, %f145;
	max.f32 	%f150, %f149, %f146;
	ld.local.v4.f32 	{%f151, %f152, %f153, %f154}, [%rd67+48];
	max.f32 	%f155, %f150, %f151;
	max.f32 	%f156, %f155, %f152;
	max.f32 	%f157, %f156, %f153;
	max.f32 	%f514, %f157, %f154;
	add.s32 	%r227, %r227, 16;
	setp.ne.s32 	%p40, %r227, %r229;
	@%p40 bra 	$L__BB0_42;
$L__BB0_43:
	setp.eq.s32 	%p41, %r39, 0;
	@%p41 bra 	$L__BB0_53;
	setp.lt.u32 	%p42, %r39, 8;
	@%p42 bra 	$L__BB0_46;
	mul.wide.u32 	%rd68, %r229, 4;
	add.s64 	%rd69, %rd6, %rd68;
	ld.local.f32 	%f159, [%rd69];
	max.f32 	%f160, %f514, %f159;
	ld.local.f32 	%f161, [%rd69+4];
	max.f32 	%f162, %f160, %f161;
	ld.local.f32 	%f163, [%rd69+8];
	max.f32 	%f164, %f162, %f163;
	ld.local.f32 	%f165, [%rd69+12];
	max.f32 	%f166, %f164, %f165;
	ld.local.f32 	%f167, [%rd69+16];
	max.f32 	%f168, %f166, %f167;
	ld.local.f32 	%f169, [%rd69+20];
	max.f32 	%f170, %f168, %f169;
	ld.local.f32 	%f171, [%rd69+24];
	max.f32 	%f172, %f170, %f171;
	ld.local.f32 	%f173, [%rd69+28];
	max.f32 	%f514, %f172, %f173;
	add.s32 	%r229, %r229, 8;
$L__BB0_46:
	setp.eq.s32 	%p43, %r38, 0;
	@%p43 bra 	$L__BB0_53;
	and.b32  	%r66, %r35, 3;
	setp.lt.u32 	%p44, %r38, 4;
	@%p44 bra 	$L__BB0_49;
	mul.wide.u32 	%rd70, %r229, 4;
	add.s64 	%rd71, %rd6, %rd70;
	ld.local.f32 	%f175, [%rd71];
	max.f32 	%f176, %f514, %f175;
	ld.local.f32 	%f177, [%rd71+4];
	max.f32 	%f178, %f176, %f177;
	ld.local.f32 	%f179, [%rd71+8];
	max.f32 	%f180, %f178, %f179;
	ld.local.f32 	%f181, [%rd71+12];
	max.f32 	%f514, %f180, %f181;
	add.s32 	%r229, %r229, 4;
$L__BB0_49:
	setp.eq.s32 	%p45, %r66, 0;
	@%p45 bra 	$L__BB0_53;
	mul.wide.u32 	%rd72, %r229, 4;
	add.s64 	%rd23, %rd6, %rd72;
	ld.local.f32 	%f182, [%rd23];
	max.f32 	%f514, %f514, %f182;
	setp.eq.s32 	%p46, %r66, 1;
	@%p46 bra 	$L__BB0_53;
	ld.local.f32 	%f183, [%rd23+4];
	max.f32 	%f514, %f514, %f183;
	setp.eq.s32 	%p47, %r66, 2;
	@%p47 bra 	$L__BB0_53;
	ld.local.f32 	%f184, [%rd23+8];
	max.f32 	%f514, %f514, %f184;
$L__BB0_53:
	setp.lt.s32 	%p48, %r36, 1;
	ld.shared.f32 	%f31, [%r21];
	mov.f32 	%f518, 0f00000000;
	@%p48 bra 	$L__BB0_61;
	and.b32  	%r69, %r35, 3;
	setp.lt.u32 	%p49, %r37, 3;
	mov.f32 	%f518, 0f00000000;
	mov.b32 	%r232, 0;
	@%p49 bra 	$L__BB0_57;
	sub.s32 	%r232, %r36, %r69;
	mov.f32 	%f518, 0f00000000;
	mov.b32 	%r231, 0;
$L__BB0_56:
	mul.wide.u32 	%rd73, %r231, 4;
	add.s64 	%rd74, %rd6, %rd73;
	ld.local.v4.f32 	{%f189, %f190, %f191, %f192}, [%rd74];
	sub.f32 	%f193, %f189, %f514;
	fma.rn.f32 	%f194, %f193, 0f3BBB989D, 0f3F000000;
	cvt.sat.f32.f32 	%f195, %f194;
	mov.f32 	%f196, 0f4B400001;
	mov.f32 	%f197, 0f437C0000;
	fma.rm.f32 	%f198, %f195, %f197, %f196;
	add.f32 	%f199, %f198, 0fCB40007F;
	neg.f32 	%f200, %f199;
	fma.rn.f32 	%f201, %f193, 0f3FB8AA3B, %f200;
	fma.rn.f32 	%f202, %f193, 0f32A57060, %f201;
	mov.b32 	%r177, %f198;
	shl.b32 	%r178, %r177, 23;
	mov.b32 	%f203, %r178;
	ex2.approx.ftz.f32 	%f204, %f202;
	mul.f32 	%f205, %f204, %f203;
	add.f32 	%f206, %f518, %f205;
	sub.f32 	%f207, %f190, %f514;
	fma.rn.f32 	%f208, %f207, 0f3BBB989D, 0f3F000000;
	cvt.sat.f32.f32 	%f209, %f208;
	fma.rm.f32 	%f210, %f209, %f197, %f196;
	add.f32 	%f211, %f210, 0fCB40007F;
	neg.f32 	%f212, %f211;
	fma.rn.f32 	%f213, %f207, 0f3FB8AA3B, %f212;
	fma.rn.f32 	%f214, %f207, 0f32A57060, %f213;
	mov.b32 	%r179, %f210;
	shl.b32 	%r180, %r179, 23;
	mov.b32 	%f215, %r180;
	ex2.approx.ftz.f32 	%f216, %f214;
	mul.f32 	%f217, %f216, %f215;
	add.f32 	%f218, %f206, %f217;
	sub.f32 	%f219, %f191, %f514;
	fma.rn.f32 	%f220, %f219, 0f3BBB989D, 0f3F000000;
	cvt.sat.f32.f32 	%f221, %f220;
	fma.rm.f32 	%f222, %f221, %f197, %f196;
	add.f32 	%f223, %f222, 0fCB40007F;
	neg.f32 	%f224, %f223;
	fma.rn.f32 	%f225, %f219, 0f3FB8AA3B, %f224;
	fma.rn.f32 	%f226, %f219, 0f32A57060, %f225;
	mov.b32 	%r181, %f222;
	shl.b32 	%r182, %r181, 23;
	mov.b32 	%f227, %r182;
	ex2.approx.ftz.f32 	%f228, %f226;
	mul.f32 	%f229, %f228, %f227;
	add.f32 	%f230, %f218, %f229;
	sub.f32 	%f231, %f192, %f514;
	fma.rn.f32 	%f232, %f231, 0f3BBB989D, 0f3F000000;
	cvt.sat.f32.f32 	%f233, %f232;
	fma.rm.f32 	%f234, %f233, %f197, %f196;
	add.f32 	%f235, %f234, 0fCB40007F;
	neg.f32 	%f236, %f235;
	fma.rn.f32 	%f237, %f231, 0f3FB8AA3B, %f236;
	fma.rn.f32 	%f238, %f231, 0f32A57060, %f237;
	mov.b32 	%r183, %f234;
	shl.b32 	%r184, %r183, 23;
	mov.b32 	%f239, %r184;
	ex2.approx.ftz.f32 	%f240, %f238;
	mul.f32 	%f241, %f240, %f239;
	st.local.v4.f32 	[%rd74], {%f205, %f217, %f229, %f241};
	add.f32 	%f518, %f230, %f241;
	add.s32 	%r231, %r231, 4;
	setp.ne.s32 	%p50, %r231, %r232;
	@%p50 bra 	$L__BB0_56;
$L__BB0_57:
	setp.eq.s32 	%p51, %r69, 0;
	@%p51 bra 	$L__BB0_61;
	mul.wide.u32 	%rd75, %r232, 4;
	add.s64 	%rd24, %rd6, %rd75;
	ld.local.f32 	%f242, [%rd24];
	sub.f32 	%f243, %f242, %f514;
	fma.rn.f32 	%f244, %f243, 0f3BBB989D, 0f3F000000;
	cvt.sat.f32.f32 	%f245, %f244;
	mov.f32 	%f246, 0f4B400001;
	mov.f32 	%f247, 0f437C0000;
	fma.rm.f32 	%f248, %f245, %f247, %f246;
	add.f32 	%f249, %f248, 0fCB40007F;
	neg.f32 	%f250, %f249;
	fma.rn.f32 	%f251, %f243, 0f3FB8AA3B, %f250;
	fma.rn.f32 	%f252, %f243, 0f32A57060, %f251;
	mov.b32 	%r185, %f248;
	shl.b32 	%r186, %r185, 23;
	mov.b32 	%f253, %r186;
	ex2.approx.ftz.f32 	%f254, %f252;
	mul.f32 	%f255, %f254, %f253;
	st.local.f32 	[%rd24], %f255;
	add.f32 	%f518, %f518, %f255;
	setp.eq.s32 	%p52, %r69, 1;
	@%p52 bra 	$L__BB0_61;
	ld.local.f32 	%f256, [%rd24+4];
	sub.f32 	%f257, %f256, %f514;
	fma.rn.f32 	%f258, %f257, 0f3BBB989D, 0f3F000000;
	cvt.sat.f32.f32 	%f259, %f258;
	mov.f32 	%f260, 0f4B400001;
	mov.f32 	%f261, 0f437C0000;
	fma.rm.f32 	%f262, %f259, %f261, %f260;
	add.f32 	%f263, %f262, 0fCB40007F;
	neg.f32 	%f264, %f263;
	fma.rn.f32 	%f265, %f257, 0f3FB8AA3B, %f264;
	fma.rn.f32 	%f266, %f257, 0f32A57060, %f265;
	mov.b32 	%r187, %f262;
	shl.b32 	%r188, %r187, 23;
	mov.b32 	%f267, %r188;
	ex2.approx.ftz.f32 	%f268, %f266;
	mul.f32 	%f269, %f268, %f267;
	st.local.f32 	[%rd24+4], %f269;
	add.f32 	%f518, %f518, %f269;
	setp.eq.s32 	%p53, %r69, 2;
	@%p53 bra 	$L__BB0_61;
	ld.local.f32 	%f270, [%rd24+8];
	sub.f32 	%f271, %f270, %f514;
	fma.rn.f32 	%f272, %f271, 0f3BBB989D, 0f3F000000;
	cvt.sat.f32.f32 	%f273, %f272;
	mov.f32 	%f274, 0f4B400001;
	mov.f32 	%f275, 0f437C0000;
	fma.rm.f32 	%f276, %f273, %f275, %f274;
	add.f32 	%f277, %f276, 0fCB40007F;
	neg.f32 	%f278, %f277;
	fma.rn.f32 	%f279, %f271, 0f3FB8AA3B, %f278;
	fma.rn.f32 	%f280, %f271, 0f32A57060, %f279;
	mov.b32 	%r189, %f276;
	shl.b32 	%r190, %r189, 23;
	mov.b32 	%f281, %r190;
	ex2.approx.ftz.f32 	%f282, %f280;
	mul.f32 	%f283, %f282, %f281;
	st.local.f32 	[%rd24+8], %f283;
	add.f32 	%f518, %f518, %f283;
$L__BB0_61:
	setp.lt.s32 	%p54, %r36, 1;
	sub.f32 	%f284, %f16, %f514;
	fma.rn.f32 	%f285, %f284, 0f3BBB989D, 0f3F000000;
	cvt.sat.f32.f32 	%f286, %f285;
	mov.f32 	%f287, 0f4B400001;
	mov.f32 	%f288, 0f437C0000;
	fma.rm.f32 	%f289, %f286, %f288, %f287;
	add.f32 	%f290, %f289, 0fCB40007F;
	neg.f32 	%f291, %f290;
	fma.rn.f32 	%f292, %f284, 0f3FB8AA3B, %f291;
	fma.rn.f32 	%f293, %f284, 0f32A57060, %f292;
	mov.b32 	%r191, %f289;
	shl.b32 	%r192, %r191, 23;
	mov.b32 	%f294, %r192;
	ex2.approx.ftz.f32 	%f295, %f293;
	mul.f32 	%f296, %f295, %f294;
	fma.rn.f32 	%f40, %f31, %f296, %f518;
	ld.local.v4.f32 	{%f297, %f298, %f299, %f300}, [%rd5];
	mul.f32 	%f301, %f296, %f297;
	mul.f32 	%f302, %f296, %f298;
	mul.f32 	%f303, %f296, %f299;
	mul.f32 	%f304, %f296, %f300;
	st.local.v4.f32 	[%rd5], {%f301, %f302, %f303, %f304};
	ld.local.v4.f32 	{%f305, %f306, %f307, %f308}, [%rd5+16];
	mul.f32 	%f309, %f296, %f305;
	mul.f32 	%f310, %f296, %f306;
	mul.f32 	%f311, %f296, %f307;
	mul.f32 	%f312, %f296, %f308;
	st.local.v4.f32 	[%rd5+16], {%f309, %f310, %f311, %f312};
	ld.local.v4.f32 	{%f313, %f314, %f315, %f316}, [%rd5+32];
	mul.f32 	%f317, %f296, %f313;
	mul.f32 	%f318, %f296, %f314;
	mul.f32 	%f319, %f296, %f315;
	mul.f32 	%f320, %f296, %f316;
	st.local.v4.f32 	[%rd5+32], {%f317, %f318, %f319, %f320};
	ld.local.v4.f32 	{%f321, %f322, %f323, %f324}, [%rd5+48];
	mul.f32 	%f325, %f296, %f321;
	mul.f32 	%f326, %f296, %f322;
	mul.f32 	%f327, %f296, %f323;
	mul.f32 	%f328, %f296, %f324;
	st.local.v4.f32 	[%rd5+48], {%f325, %f326, %f327, %f328};
	ld.local.v4.f32 	{%f329, %f330, %f331, %f332}, [%rd5+64];
	mul.f32 	%f333, %f296, %f329;
	mul.f32 	%f334, %f296, %f330;
	mul.f32 	%f335, %f296, %f331;
	mul.f32 	%f336, %f296, %f332;
	st.local.v4.f32 	[%rd5+64], {%f333, %f334, %f335, %f336};
	ld.local.v4.f32 	{%f337, %f338, %f339, %f340}, [%rd5+80];
	mul.f32 	%f341, %f296, %f337;
	mul.f32 	%f342, %f296, %f338;
	mul.f32 	%f343, %f296, %f339;
	mul.f32 	%f344, %f296, %f340;
	st.local.v4.f32 	[%rd5+80], {%f341, %f342, %f343, %f344};
	ld.local.v4.f32 	{%f345, %f346, %f347, %f348}, [%rd5+96];
	mul.f32 	%f349, %f296, %f345;
	mul.f32 	%f350, %f296, %f346;
	mul.f32 	%f351, %f296, %f347;
	mul.f32 	%f352, %f296, %f348;
	st.local.v4.f32 	[%rd5+96], {%f349, %f350, %f351, %f352};
	ld.local.v4.f32 	{%f353, %f354, %f355, %f356}, [%rd5+112];
	mul.f32 	%f357, %f296, %f353;
	mul.f32 	%f358, %f296, %f354;
	mul.f32 	%f359, %f296, %f355;
	mul.f32 	%f360, %f296, %f356;
	st.local.v4.f32 	[%rd5+112], {%f357, %f358, %f359, %f360};
	ld.local.v4.f32 	{%f361, %f362, %f363, %f364}, [%rd5+128];
	mul.f32 	%f365, %f296, %f361;
	mul.f32 	%f366, %f296, %f362;
	mul.f32 	%f367, %f296, %f363;
	mul.f32 	%f368, %f296, %f364;
	st.local.v4.f32 	[%rd5+128], {%f365, %f366, %f367, %f368};
	ld.local.v4.f32 	{%f369, %f370, %f371, %f372}, [%rd5+144];
	mul.f32 	%f373, %f296, %f369;
	mul.f32 	%f374, %f296, %f370;
	mul.f32 	%f375, %f296, %f371;
	mul.f32 	%f376, %f296, %f372;
	st.local.v4.f32 	[%rd5+144], {%f373, %f374, %f375, %f376};
	ld.local.v4.f32 	{%f377, %f378, %f379, %f380}, [%rd5+160];
	mul.f32 	%f381, %f296, %f377;
	mul.f32 	%f382, %f296, %f378;
	mul.f32 	%f383, %f296, %f379;
	mul.f32 	%f384, %f296, %f380;
	st.local.v4.f32 	[%rd5+160], {%f381, %f382, %f383, %f384};
	ld.local.v4.f32 	{%f385, %f386, %f387, %f388}, [%rd5+176];
	mul.f32 	%f389, %f296, %f385;
	mul.f32 	%f390, %f296, %f386;
	mul.f32 	%f391, %f296, %f387;
	mul.f32 	%f392, %f296, %f388;
	st.local.v4.f32 	[%rd5+176], {%f389, %f390, %f391, %f392};
	ld.local.v4.f32 	{%f393, %f394, %f395, %f396}, [%rd5+192];
	mul.f32 	%f397, %f296, %f393;
	mul.f32 	%f398, %f296, %f394;
	mul.f32 	%f399, %f296, %f395;
	mul.f32 	%f400, %f296, %f396;
	st.local.v4.f32 	[%rd5+192], {%f397, %f398, %f399, %f400};
	ld.local.v4.f32 	{%f401, %f402, %f403, %f404}, [%rd5+208];
	mul.f32 	%f405, %f296, %f401;
	mul.f32 	%f406, %f296, %f402;
	mul.f32 	%f407, %f296, %f403;
	mul.f32 	%f408, %f296, %f404;
	st.local.v4.f32 	[%rd5+208], {%f405, %f406, %f407, %f408};
	ld.local.v4.f32 	{%f409, %f410, %f411, %f412}, [%rd5+224];
	mul.f32 	%f413, %f296, %f409;
	mul.f32 	%f414, %f296, %f410;
	mul.f32 	%f415, %f296, %f411;
	mul.f32 	%f416, %f296, %f412;
	st.local.v4.f32 	[%rd5+224], {%f413, %f414, %f415, %f416};
	ld.local.v4.f32 	{%f417, %f418, %f419, %f420}, [%rd5+240];
	mul.f32 	%f421, %f296, %f417;
	mul.f32 	%f422, %f296, %f418;
	mul.f32 	%f423, %f296, %f419;
	mul.f32 	%f424, %f296, %f420;
	st.local.v4.f32 	[%rd5+240], {%f421, %f422, %f423, %f424};
	@%p54 bra 	$L__BB0_75;
	mov.b32 	%r233, 0;
$L__BB0_63:
	setp.ge.s32 	%p55, %r238, %r91;
	mul.wide.u32 	%rd76, %r233, 4;
	add.s64 	%rd77, %rd6, %rd76;
	ld.local.f32 	%f41, [%rd77];
	@%p55 bra 	$L__BB0_74;
	setp.eq.s32 	%p56, %r26, 0;
	shl.b32 	%r194, %r233, 6;
	mov.u32 	%r195, _ZZ24sdpa_fp8_baseline_kernelPK13__nv_fp8_e4m3S1_S1_PKfS3_S3_P6__halfiiiifE6V_smem;
	add.s32 	%r75, %r195, %r194;
	mov.u32 	%r234, %r238;
	@%p56 bra 	$L__BB0_72;
	setp.eq.s32 	%p57, %r26, 1;
	add.s32 	%r76, %r75, %r238;
	ld.shared.u8 	%rs103, [%r76];
	// begin inline asm
	{cvt.rn.f16x2.e4m3x2 %r196, %rs103;}

	// end inline asm
	cvt.u16.u32 	%rs104, %r196;
	// begin inline asm
	{cvt.f32.f16 %f425, %rs104;}

	// end inline asm
	mul.f32 	%f426, %f3, %f425;
	ld.local.f32 	%f427, [%rd11];
	fma.rn.f32 	%f428, %f41, %f426, %f427;
	st.local.f32 	[%rd11], %f428;
	mov.u32 	%r234, %r8;
	@%p57 bra 	$L__BB0_72;
	setp.eq.s32 	%p58, %r26, 2;
	ld.shared.u8 	%rs105, [%r76+32];
	// begin inline asm
	{cvt.rn.f16x2.e4m3x2 %r197, %rs105;}

	// end inline asm
	cvt.u16.u32 	%rs106, %r197;
	// begin inline asm
	{cvt.f32.f16 %f429, %rs106;}

	// end inline asm
	mul.f32 	%f430, %f3, %f429;
	ld.local.f32 	%f431, [%rd11+128];
	fma.rn.f32 	%f432, %f41, %f430, %f431;
	st.local.f32 	[%rd11+128], %f432;
	mov.u32 	%r234, %r9;
	@%p58 bra 	$L__BB0_72;
	setp.eq.s32 	%p59, %r26, 3;
	ld.shared.u8 	%rs107, [%r76+64];
	// begin inline asm
	{cvt.rn.f16x2.e4m3x2 %r198, %rs107;}

	// end inline asm
	cvt.u16.u32 	%rs108, %r198;
	// begin inline asm
	{cvt.f32.f16 %f433, %rs108;}

	// end inline asm
	mul.f32 	%f434, %f3, %f433;
	ld.local.f32 	%f435, [%rd11+256];
	fma.rn.f32 	%f436, %f41, %f434, %f435;
	st.local.f32 	[%rd11+256], %f436;
	mov.u32 	%r234, %r10;
	@%p59 bra 	$L__BB0_72;
	setp.eq.s32 	%p60, %r26, 4;
	ld.shared.u8 	%rs109, [%r76+96];
	// begin inline asm
	{cvt.rn.f16x2.e4m3x2 %r199, %rs109;}

	// end inline asm
	cvt.u16.u32 	%rs110, %r199;
	// begin inline asm
	{cvt.f32.f16 %f437, %rs110;}

	// end inline asm
	mul.f32 	%f438, %f3, %f437;
	ld.local.f32 	%f439, [%rd11+384];
	fma.rn.f32 	%f440, %f41, %f438, %f439;
	st.local.f32 	[%rd11+384], %f440;
	mov.u32 	%r234, %r28;
	@%p60 bra 	$L__BB0_72;
	setp.eq.s32 	%p61, %r26, 5;
	ld.shared.u8 	%rs111, [%r76+128];
	// begin inline asm
	{cvt.rn.f16x2.e4m3x2 %r200, %rs111;}

	// end inline asm
	cvt.u16.u32 	%rs112, %r200;
	// begin inline asm
	{cvt.f32.f16 %f441, %rs112;}

	// end inline asm
	mul.f32 	%f442, %f3, %f441;
	ld.local.f32 	%f443, [%rd11+512];
	fma.rn.f32 	%f444, %f41, %f442, %f443;
	st.local.f32 	[%rd11+512], %f444;
	mov.u32 	%r234, %r29;
	@%p61 bra 	$L__BB0_72;
	setp.eq.s32 	%p62, %r26, 6;
	ld.shared.u8 	%rs113, [%r76+160];
	// begin inline asm
	{cvt.rn.f16x2.e4m3x2 %r201, %rs113;}

	// end inline asm
	cvt.u16.u32 	%rs114, %r201;
	// begin inline asm
	{cvt.f32.f16 %f445, %rs114;}

	// end inline asm
	mul.f32 	%f446, %f3, %f445;
	ld.local.f32 	%f447, [%rd11+640];
	fma.rn.f32 	%f448, %f41, %f446, %f447;
	st.local.f32 	[%rd11+640], %f448;
	mov.u32 	%r234, %r30;
	@%p62 bra 	$L__BB0_72;
	ld.shared.u8 	%rs115, [%r76+192];
	// begin inline asm
	{cvt.rn.f16x2.e4m3x2 %r202, %rs115;}

	// end inline asm
	cvt.u16.u32 	%rs116, %r202;
	// begin inline asm
	{cvt.f32.f16 %f449, %rs116;}

	// end inline asm
	mul.f32 	%f450, %f3, %f449;
	ld.local.f32 	%f451, [%rd11+768];
	fma.rn.f32 	%f452, %f41, %f450, %f451;
	st.local.f32 	[%rd11+768], %f452;
	mov.u32 	%r234, %r31;
$L__BB0_72:
	setp.lt.u32 	%p63, %r5, 224;
	@%p63 bra 	$L__BB0_74;
$L__BB0_73:
	.pragma "nounroll";
	add.s32 	%r211, %r75, %r234;
	ld.shared.u8 	%rs117, [%r211];
	// begin inline asm
	{cvt.rn.f16x2.e4m3x2 %r203, %rs117;}

	// end inline asm
	cvt.u16.u32 	%rs118, %r203;
	// begin inline asm
	{cvt.f32.f16 %f453, %rs118;}

	// end inline asm
	mul.f32 	%f461, %f3, %f453;
	mul.wide.u32 	%rd78, %r234, 4;
	add.s64 	%rd79, %rd5, %rd78;
	ld.local.f32 	%f462, [%rd79];
	fma.rn.f32 	%f463, %f41, %f461, %f462;
	st.local.f32 	[%rd79], %f463;
	ld.shared.u8 	%rs119, [%r211+32];
	// begin inline asm
	{cvt.rn.f16x2.e4m3x2 %r204, %rs119;}

	// end inline asm
	cvt.u16.u32 	%rs120, %r204;
	// begin inline asm
	{cvt.f32.f16 %f454, %rs120;}

	// end inline asm
	mul.f32 	%f464, %f3, %f454;
	ld.local.f32 	%f465, [%rd79+128];
	fma.rn.f32 	%f466, %f41, %f464, %f465;
	st.local.f32 	[%rd79+128], %f466;
	ld.shared.u8 	%rs121, [%r211+64];
	// begin inline asm
	{cvt.rn.f16x2.e4m3x2 %r205, %rs121;}

	// end inline asm
	cvt.u16.u32 	%rs122, %r205;
	// begin inline asm
	{cvt.f32.f16 %f455, %rs122;}

	// end inline asm
	mul.f32 	%f467, %f3, %f455;
	ld.local.f32 	%f468, [%rd79+256];
	fma.rn.f32 	%f469, %f41, %f467, %f468;
	st.local.f32 	[%rd79+256], %f469;
	ld.shared.u8 	%rs123, [%r211+96];
	// begin inline asm
	{cvt.rn.f16x2.e4m3x2 %r206, %rs123;}

	// end inline asm
	cvt.u16.u32 	%rs124, %r206;
	// begin inline asm
	{cvt.f32.f16 %f456, %rs124;}

	// end inline asm
	mul.f32 	%f470, %f3, %f456;
	ld.local.f32 	%f471, [%rd79+384];
	fma.rn.f32 	%f472, %f41, %f470, %f471;
	st.local.f32 	[%rd79+384], %f472;
	ld.shared.u8 	%rs125, [%r211+128];
	// begin inline asm
	{cvt.rn.f16x2.e4m3x2 %r207, %rs125;}

	// end inline asm
	cvt.u16.u32 	%rs126, %r207;
	// begin inline asm
	{cvt.f32.f16 %f457, %rs126;}

	// end inline asm
	mul.f32 	%f473, %f3, %f457;
	ld.local.f32 	%f474, [%rd79+512];
	fma.rn.f32 	%f475, %f41, %f473, %f474;
	st.local.f32 	[%rd79+512], %f475;
	ld.shared.u8 	%rs127, [%r211+160];
	// begin inline asm
	{cvt.rn.f16x2.e4m3x2 %r208, %rs127;}

	// end inline asm
	cvt.u16.u32 	%rs128, %r208;
	// begin inline asm
	{cvt.f32.f16 %f458, %rs128;}

	// end inline asm
	mul.f32 	%f476, %f3, %f458;
	ld.local.f32 	%f477, [%rd79+640];
	fma.rn.f32 	%f478, %f41, %f476, %f477;
	st.local.f32 	[%rd79+640], %f478;
	ld.shared.u8 	%rs129, [%r211+192];
	// begin inline asm
	{cvt.rn.f16x2.e4m3x2 %r209, %rs129;}

	// end inline asm
	cvt.u16.u32 	%rs130, %r209;
	// begin inline asm
	{cvt.f32.f16 %f459, %rs130;}

	// end inline asm
	mul.f32 	%f479, %f3, %f459;
	ld.local.f32 	%f480, [%rd79+768];
	fma.rn.f32 	%f481, %f41, %f479, %f480;
	st.local.f32 	[%rd79+768], %f481;
	ld.shared.u8 	%rs131, [%r211+224];
	// begin inline asm
	{cvt.rn.f16x2.e4m3x2 %r210, %rs131;}

	// end inline asm
	cvt.u16.u32 	%rs132, %r210;
	// begin inline asm
	{cvt.f32.f16 %f460, %rs132;}

	// end inline asm
	mul.f32 	%f482, %f3, %f460;
	ld.local.f32 	%f483, [%rd79+896];
	fma.rn.f32 	%f484, %f41, %f482, %f483;
	st.local.f32 	[%rd79+896], %f484;
	add.s32 	%r234, %r234, 256;
	setp.lt.s32 	%p64, %r234, %r91;
	@%p64 bra 	$L__BB0_73;
$L__BB0_74:
	add.s32 	%r233, %r233, 1;
	setp.lt.s32 	%p65, %r233, %r36;
	@%p65 bra 	$L__BB0_63;
$L__BB0_75:
	setp.ne.s32 	%p66, %r238, 0;
	@%p66 bra 	$L__BB0_77;
	st.shared.f32 	[%r20], %f514;
	st.shared.f32 	[%r21], %f40;
$L__BB0_77:
	bar.sync 	0;
	add.s32 	%r218, %r218, 1;
	setp.ne.s32 	%p67, %r218, %r22;
	@%p67 bra 	$L__BB0_14;
$L__BB0_78:
	setp.ge.s32 	%p68, %r19, %r90;
	@%p68 bra 	$L__BB0_86;
	setp.ge.s32 	%p69, %r238, %r91;
	ld.shared.f32 	%f42, [%r21];
	mul.lo.s32 	%r212, %r91, %r19;
	cvt.s64.s32 	%rd25, %r212;
	@%p69 bra 	$L__BB0_86;
	and.b32  	%r82, %r6, 7;
	setp.eq.s32 	%p70, %r82, 0;
	@%p70 bra 	$L__BB0_83;
	add.s64 	%rd80, %rd7, %rd25;
	cvt.u64.u32 	%rd81, %r1;
	and.b64  	%rd82, %rd81, 31;
	add.s64 	%rd83, %rd80, %rd82;
	shl.b64 	%rd84, %rd83, 1;
	add.s64 	%rd96, %rd4, %rd84;
	mul.wide.u32 	%rd85, %r238, 4;
	add.s64 	%rd95, %rd5, %rd85;
	neg.s32 	%r236, %r82;
	shl.b32 	%r214, %r82, 5;
	or.b32  	%r238, %r214, %r238;
$L__BB0_82:
	.pragma "nounroll";
	ld.local.f32 	%f486, [%rd95];
	div.rn.f32 	%f485, %f486, %f42;
	// begin inline asm
	{  cvt.rn.f16.f32 %rs133, %f485;}

	// end inline asm
	st.global.u16 	[%rd96], %rs133;
	add.s64 	%rd96, %rd96, 64;
	add.s64 	%rd95, %rd95, 128;
	add.s32 	%r236, %r236, 1;
	setp.ne.s32 	%p71, %r236, 0;
	@%p71 bra 	$L__BB0_82;
$L__BB0_83:
	setp.lt.u32 	%p72, %r5, 224;
	@%p72 bra 	$L__BB0_86;
	cvt.u64.u32 	%rd86, %r238;
	mul.wide.u32 	%rd87, %r238, 4;
	add.s64 	%rd88, %rd87, %rd5;
	add.s64 	%rd98, %rd88, 512;
	add.s64 	%rd89, %rd7, %rd25;
	add.s64 	%rd90, %rd89, %rd86;
	shl.b64 	%rd91, %rd90, 1;
	add.s64 	%rd92, %rd91, %rd4;
	add.s64 	%rd97, %rd92, 256;
$L__BB0_85:
	.pragma "nounroll";
	ld.local.f32 	%f495, [%rd98+-512];
	div.rn.f32 	%f487, %f495, %f42;
	// begin inline asm
	{  cvt.rn.f16.f32 %rs134, %f487;}

	// end inline asm
	st.global.u16 	[%rd97+-256], %rs134;
	ld.local.f32 	%f496, [%rd98+-384];
	div.rn.f32 	%f488, %f496, %f42;
	// begin inline asm
	{  cvt.rn.f16.f32 %rs135, %f488;}

	// end inline asm
	st.global.u16 	[%rd97+-192], %rs135;
	ld.local.f32 	%f497, [%rd98+-256];
	div.rn.f32 	%f489, %f497, %f42;
	// begin inline asm
	{  cvt.rn.f16.f32 %rs136, %f489;}

	// end inline asm
	st.global.u16 	[%rd97+-128], %rs136;
	ld.local.f32 	%f498, [%rd98+-128];
	div.rn.f32 	%f490, %f498, %f42;
	// begin inline asm
	{  cvt.rn.f16.f32 %rs137, %f490;}

	// end inline asm
	st.global.u16 	[%rd97+-64], %rs137;
	ld.local.f32 	%f499, [%rd98];
	div.rn.f32 	%f491, %f499, %f42;
	// begin inline asm
	{  cvt.rn.f16.f32 %rs138, %f491;}

	// end inline asm
	st.global.u16 	[%rd97], %rs138;
	ld.local.f32 	%f500, [%rd98+128];
	div.rn.f32 	%f492, %f500, %f42;
	// begin inline asm
	{  cvt.rn.f16.f32 %rs139, %f492;}

	// end inline asm
	st.global.u16 	[%rd97+64], %rs139;
	ld.local.f32 	%f501, [%rd98+256];
	div.rn.f32 	%f493, %f501, %f42;
	// begin inline asm
	{  cvt.rn.f16.f32 %rs140, %f493;}

	// end inline asm
	st.global.u16 	[%rd97+128], %rs140;
	ld.local.f32 	%f502, [%rd98+384];
	div.rn.f32 	%f494, %f502, %f42;
	// begin inline asm
	{  cvt.rn.f16.f32 %rs141, %f494;}

	// end inline asm
	st.global.u16 	[%rd97+192], %rs141;
	add.s32 	%r238, %r238, 256;
	add.s64 	%rd98, %rd98, 1024;
	add.s64 	%rd97, %rd97, 512;
	setp.lt.s32 	%p73, %r238, %r91;
	@%p73 bra 	$L__BB0_85;
$L__BB0_86:
	ret;

}


// ===== COMPILED SASS (sm_100) =====

	.target	sm_100

	.elftype	@"ET_EXEC"


//--------------------- .note.nv.tkinfo           --------------------------
	.section	.note.nv.tkinfo,"",@"SHT_NOTE"
	.sectionflags	@"SHF_NOTE_NV_TKINFO"
	.tkinfo
        /*0018*/ 	.word	0x00000002
        /*0030*/ 	.string	""
        /*0030*/ 	.string	"ptxas"
        /*0030*/ 	.string	"Cuda compilation tools, release 13.0, V13.0.88"
        /*0030*/ 	.string	"Build cuda_13.0.r13.0/compiler.36424714_0"
        /*0030*/ 	.string	"-arch sm_100 -m 64 "



//--------------------- .note.nv.cuinfo           --------------------------
	.section	.note.nv.cuinfo,"",@"SHT_NOTE"
	.sectionflags	@"SHF_NOTE_NV_CUINFO"
        /*0018*/ 	.short	0x0002
        /*001a*/ 	.short	0x0064
        /*001c*/ 	.short	0x0082
	.zero		2


//--------------------- .nv.info                  --------------------------
	.section	.nv.info,"",@"SHT_CUDA_INFO"
	.align	4


	//----- nvinfo : EIATTR_REGCOUNT
	.align		4
        /*0000*/ 	.byte	0x04, 0x2f
        /*0002*/ 	.short	(.L_1 - .L_0)
	.align		4
.L_0:
        /*0004*/ 	.word	index@(_Z24sdpa_fp8_baseline_kernelPK13__nv_fp8_e4m3S1_S1_PKfS3_S3_P6__halfiiiif)
        /*0008*/ 	.word	0x0000006c


	//----- nvinfo : EIATTR_FRAME_SIZE
	.align		4
.L_1:
        /*000c*/ 	.byte	0x04, 0x11
        /*000e*/ 	.short	(.L_3 - .L_2)
	.align		4
.L_2:
        /*0010*/ 	.word	index@($__internal_0_$__cuda_sm3x_div_rn_noftz_f32_slowpath)
        /*0014*/ 	.word	0x00000200


	//----- nvinfo : EIATTR_FRAME_SIZE
	.align		4
.L_3:
        /*0018*/ 	.byte	0x04, 0x11
        /*001a*/ 	.short	(.L_5 - .L_4)
	.align		4
.L_4:
        /*001c*/ 	.word	index@(_Z24sdpa_fp8_baseline_kernelPK13__nv_fp8_e4m3S1_S1_PKfS3_S3_P6__halfiiiif)
        /*0020*/ 	.word	0x00000200


	//----- nvinfo : EIATTR_MIN_STACK_SIZE
	.align		4
.L_5:
        /*0024*/ 	.byte	0x04, 0x12
        /*0026*/ 	.short	(.L_7 - .L_6)
	.align		4
.L_6:
        /*0028*/ 	.word	index@(_Z24sdpa_fp8_baseline_kernelPK13__nv_fp8_e4m3S1_S1_PKfS3_S3_P6__halfiiiif)
        /*002c*/ 	.word	0x00000200
.L_7:


//--------------------- .nv.compat                --------------------------
	.section	.nv.compat,"",@"SHT_CUDA_COMPAT_INFO"
	.align	4
        /*0000*/ 	.byte	0x02, 0x09, 0x00, 0x00, 0x02, 0x02, 0x02, 0x00, 0x02, 0x05, 0x05, 0x00, 0x03, 0x07, 0x01, 0x01
        /*0010*/ 	.byte	0x02, 0x03, 0x00, 0x00, 0x02, 0x06, 0x01, 0x00, 0x04, 0x0b, 0x08, 0x00, 0x01, 0x00, 0x00, 0x00
        /*0020*/ 	.byte	0x00, 0x00, 0x00, 0x00


//--------------------- .nv.info._Z24sdpa_fp8_baseline_kernelPK13__nv_fp8_e4m3S1_S1_PKfS3_S3_P6__halfiiiif --------------------------
	.section	.nv.info._Z24sdpa_fp8_baseline_kernelPK13__nv_fp8_e4m3S1_S1_PKfS3_S3_P6__halfiiiif,"",@"SHT_CUDA_INFO"
	.sectionflags	@""
	.align	4


	//----- nvinfo : EIATTR_CUDA_API_VERSION
	.align		4
        /*0000*/ 	.byte	0x04, 0x37
        /*0002*/ 	.short	(.L_9 - .L_8)
.L_8:
        /*0004*/ 	.word	0x00000082


	//----- nvinfo : EIATTR_KPARAM_INFO
	.align		4
.L_9:
        /*0008*/ 	.byte	0x04, 0x17
        /*000a*/ 	.short	(.L_11 - .L_10)
.L_10:
        /*000c*/ 	.word	0x00000000
        /*0010*/ 	.short	0x000b
        /*0012*/ 	.short	0x0048
        /*0014*/ 	.byte	0x00, 0xf0, 0x11, 0x00


	//----- nvinfo : EIATTR_KPARAM_INFO
	.align		4
.L_11:
        /*0018*/ 	.byte	0x04, 0x17
        /*001a*/ 	.short	(.L_13 - .L_12)
.L_12:
        /*001c*/ 	.word	0x00000000
        /*0020*/ 	.short	0x000a
        /*0022*/ 	.short	0x0044
        /*0024*/ 	.byte	0x00, 0xf0, 0x11, 0x00


	//----- nvinfo : EIATTR_KPARAM_INFO
	.align		4
.L_13:
        /*0028*/ 	.byte	0x04, 0x17
        /*002a*/ 	.short	(.L_15 - .L_14)
.L_14:
        /*002c*/ 	.word	0x00000000
        /*0030*/ 	.short	0x0009
        /*0032*/ 	.short	0x0040
        /*0034*/ 	.byte	0x00, 0xf0, 0x11, 0x00


	//----- nvinfo : EIATTR_KPARAM_INFO
	.align		4
.L_15:
        /*0038*/ 	.byte	0x04, 0x17
        /*003a*/ 	.short	(.L_17 - .L_16)
.L_16:
        /*003c*/ 	.word	0x00000000
        /*0040*/ 	.short	0x0008
        /*0042*/ 	.short	0x003c
        /*0044*/ 	.byte	0x00, 0xf0, 0x11, 0x00


	//----- nvinfo : EIATTR_KPARAM_INFO
	.align		4
.L_17:
        /*0048*/ 	.byte	0x04, 0x17
        /*004a*/ 	.short	(.L_19 - .L_18)
.L_18:
        /*004c*/ 	.word	0x00000000
        /*0050*/ 	.short	0x0007
        /*0052*/ 	.short	0x0038
        /*0054*/ 	.byte	0x00, 0xf0, 0x11, 0x00


	//----- nvinfo : EIATTR_KPARAM_INFO
	.align		4
.L_19:
        /*0058*/ 	.byte	0x04, 0x17
        /*005a*/ 	.short	(.L_21 - .L_20)
.L_20:
        /*005c*/ 	.word	0x00000000
        /*0060*/ 	.short	0x0006
        /*0062*/ 	.short	0x0030
        /*0064*/ 	.byte	0x00, 0xf5, 0x21, 0x00


	//----- nvinfo : EIATTR_KPARAM_INFO
	.align		4
.L_21:
        /*0068*/ 	.byte	0x04, 0x17
        /*006a*/ 	.short	(.L_23 - .L_22)
.L_22:
        /*006c*/ 	.word	0x00000000
        /*0070*/ 	.short	0x0005
        /*0072*/ 	.short	0x0028
        /*0074*/ 	.byte	0x00, 0xf5, 0x21, 0x00


	//----- nvinfo : EIATTR_KPARAM_INFO
	.align		4
.L_23:
        /*0078*/ 	.byte	0x04, 0x17
        /*007a*/ 	.short	(.L_25 - .L_24)
.L_24:
        /*007c*/ 	.word	0x00000000
        /*0080*/ 	.short	0x0004
        /*0082*/ 	.short	0x0020
        /*0084*/ 	.byte	0x00, 0xf5, 0x21, 0x00


	//----- nvinfo : EIATTR_KPARAM_INFO
	.align		4
.L_25:
        /*0088*/ 	.byte	0x04, 0x17
        /*008a*/ 	.short	(.L_27 - .L_26)
.L_26:
        /*008c*/ 	.word	0x00000000
        /*0090*/ 	.short	0x0003
        /*0092*/ 	.short	0x0018
        /*0094*/ 	.byte	0x00, 0xf5, 0x21, 0x00


	//----- nvinfo : EIATTR_KPARAM_INFO
	.align		4
.L_27:
        /*0098*/ 	.byte	0x04, 0x17
        /*009a*/ 	.short	(.L_29 - .L_28)
.L_28:
        /*009c*/ 	.word	0x00000000
        /*00a0*/ 	.short	0x0002
        /*00a2*/ 	.short	0x0010
        /*00a4*/ 	.byte	0x00, 0xf5, 0x21, 0x00


	//----- nvinfo : EIATTR_KPARAM_INFO
	.align		4
.L_29:
        /*00a8*/ 	.byte	0x04, 0x17
        /*00aa*/ 	.short	(.L_31 - .L_30)
.L_30:
        /*00ac*/ 	.word	0x00000000
        /*00b0*/ 	.short	0x0001
        /*00b2*/ 	.short	0x0008
        /*00b4*/ 	.byte	0x00, 0xf5, 0x21, 0x00


	//----- nvinfo : EIATTR_KPARAM_INFO
	.align		4
.L_31:
        /*00b8*/ 	.byte	0x04, 0x17
        /*00ba*/ 	.short	(.L_33 - .L_32)
.L_32:
        /*00bc*/ 	.word	0x00000000
        /*00c0*/ 	.short	0x0000
        /*00c2*/ 	.short	0x0000
        /*00c4*/ 	.byte	0x00, 0xf5, 0x21, 0x00


	//----- nvinfo : EIATTR_SPARSE_MMA_MASK
	.align		4
.L_33:
        /*00c8*/ 	.byte	0x03, 0x50
        /*00ca*/ 	.short	0x0000


	//----- nvinfo : EIATTR_MAXREG_COUNT
	.align		4
        /*00cc*/ 	.byte	0x03, 0x1b
        /*00ce*/ 	.short	0x0080


	//----- nvinfo : EIATTR_NUM_BARRIERS
	.align		4
        /*00d0*/ 	.byte	0x02, 0x4c
        /*00d2*/ 	.byte	0x01
	.zero		1


	//----- nvinfo : EIATTR_MERCURY_ISA_VERSION
	.align		4
        /*00d4*/ 	.byte	0x03, 0x5f
        /*00d6*/ 	.short	0x0101


	//----- nvinfo : EIATTR_COOP_GROUP_MASK_REGIDS
	.align		4
        /*00d8*/ 	.byte	0x04, 0x29
        /*00da*/ 	.short	(.L_35 - .L_34)


	//   ....[0]....
.L_34:
        /*00dc*/ 	.word	0xffffffff


	//   ....[1]....
        /*00e0*/ 	.word	0xffffffff


	//   ....[2]....
        /*00e4*/ 	.word	0xffffffff


	//   ....[3]....
        /*00e8*/ 	.word	0xffffffff


	//   ....[4]....
        /*00ec*/ 	.word	0xffffffff


	//   ....[5]....
        /*00f0*/ 	.word	0x0500000a


	//   ....[6]....
        /*00f4*/ 	.word	0x0500000a


	//   ....[7]....
        /*00f8*/ 	.word	0x0500000a


	//   ....[8]....
        /*00fc*/ 	.word	0x0500000a


	//   ....[9]....
        /*0100*/ 	.word	0x0500000a


	//----- nvinfo : EIATTR_COOP_GROUP_INSTR_OFFSETS
	.align		4
.L_35:
        /*0104*/ 	.byte	0x04, 0x28
        /*0106*/ 	.short	(.L_37 - .L_36)


	//   ....[0]....
.L_36:
        /*0108*/ 	.word	0x00001b80


	//   ....[1]....
        /*010c*/ 	.word	0x00001ba0


	//   ....[2]....
        /*0110*/ 	.word	0x00001bc0


	//   ....[3]....
        /*0114*/ 	.word	0x00001be0


	//   ....[4]....
        /*0118*/ 	.word	0x00001c00


	//   ....[5]....
        /*011c*/ 	.word	0x00004560


	//   ....[6]....
        /*0120*/ 	.word	0x000045f0


	//   ....[7]....
        /*0124*/ 	.word	0x00004660


	//   ....[8]....
        /*0128*/ 	.word	0x000046d0


	//   ....[9]....
        /*012c*/ 	.word	0x00004740


	//----- nvinfo : EIATTR_VRC_CTA_INIT_COUNT
	.align		4
.L_37:
        /*0130*/ 	.byte	0x02, 0x4a
	.zero		1
	.zero		1


	//----- nvinfo : EIATTR_EXIT_INSTR_OFFSETS
	.align		4
        /*0134*/ 	.byte	0x04, 0x1c
        /*0136*/ 	.short	(.L_39 - .L_38)


	//   ....[0]....
.L_38:
        /*0138*/ 	.word	0x00003860


	//   ....[1]....
        /*013c*/ 	.word	0x000038a0


	//   ....[2]....
        /*0140*/ 	.word	0x00003b50


	//   ....[3]....
        /*0144*/ 	.word	0x000044f0


	//----- nvinfo : EIATTR_MAX_THREADS
	.align		4
.L_39:
        /*0148*/ 	.byte	0x04, 0x05
        /*014a*/ 	.short	(.L_41 - .L_40)
.L_40:
        /*014c*/ 	.word	0x00000100
        /*0150*/ 	.word	0x00000001
        /*0154*/ 	.word	0x00000001


	//----- nvinfo : EIATTR_CRS_STACK_SIZE
	.align		4
.L_41:
        /*0158*/ 	.byte	0x04, 0x1e
        /*015a*/ 	.short	(.L_43 - .L_42)
.L_42:
        /*015c*/ 	.word	0x00000000


	//----- nvinfo : EIATTR_CBANK_PARAM_SIZE
	.align		4
.L_43:
        /*0160*/ 	.byte	0x03, 0x19
        /*0162*/ 	.short	0x004c


	//----- nvinfo : EIATTR_PARAM_CBANK
	.align		4
        /*0164*/ 	.byte	0x04, 0x0a
        /*0166*/ 	.short	(.L_45 - .L_44)
	.align		4
.L_44:
        /*0168*/ 	.word	index@(.nv.constant0._Z24sdpa_fp8_baseline_kernelPK13__nv_fp8_e4m3S1_S1_PKfS3_S3_P6__halfiiiif)
        /*016c*/ 	.short	0x0380
        /*016e*/ 	.short	0x004c


	//----- nvinfo : EIATTR_SW_WAR
	.align		4
.L_45:
        /*0170*/ 	.byte	0x04, 0x36
        /*0172*/ 	.short	(.L_47 - .L_46)
.L_46:
        /*0174*/ 	.word	0x00000008
.L_47:


//--------------------- .nv.callgraph             --------------------------
	.section	.nv.callgraph,"",@"SHT_CUDA_CALLGRAPH"
	.align	4
	.sectionentsize	8
	.align		4
        /*0000*/ 	.word	0x00000000
	.align		4
        /*0004*/ 	.word	0xffffffff
	.align		4
        /*0008*/ 	.word	0x00000000
	.align		4
        /*000c*/ 	.word	0xfffffffe
	.align		4
        /*0010*/ 	.word	0x00000000
	.align		4
        /*0014*/ 	.word	0xfffffffd
	.align		4
        /*0018*/ 	.word	0x00000000
	.align		4
        /*001c*/ 	.word	0xfffffffc


//--------------------- .text._Z24sdpa_fp8_baseline_kernelPK13__nv_fp8_e4m3S1_S1_PKfS3_S3_P6__halfiiiif --------------------------
	.section	.text._Z24sdpa_fp8_baseline_kernelPK13__nv_fp8_e4m3S1_S1_PKfS3_S3_P6__halfiiiif,"ax",@progbits
	.align	128
        .global         _Z24sdpa_fp8_baseline_kernelPK13__nv_fp8_e4m3S1_S1_PKfS3_S3_P6__halfiiiif
        .type           _Z24sdpa_fp8_baseline_kernelPK13__nv_fp8_e4m3S1_S1_PKfS3_S3_P6__halfiiiif,@function
        .size           _Z24sdpa_fp8_baseline_kernelPK13__nv_fp8_e4m3S1_S1_PKfS3_S3_P6__halfiiiif,(.L_x_80 - _Z24sdpa_fp8_baseline_kernelPK13__nv_fp8_e4m3S1_S1_PKfS3_S3_P6__halfiiiif)
        .other          _Z24sdpa_fp8_baseline_kernelPK13__nv_fp8_e4m3S1_S1_PKfS3_S3_P6__halfiiiif,@"STO_CUDA_ENTRY STV_DEFAULT"
_Z24sdpa_fp8_baseline_kernelPK13__nv_fp8_e4m3S1_S1_PKfS3_S3_P6__halfiiiif:
.text._Z24sdpa_fp8_baseline_kernelPK13__nv_fp8_e4m3S1_S1_PKfS3_S3_P6__halfiiiif:
[----:B------:R-:W0:Y:S01]  /*0000*/  LDC R1, c[0x0][0x37c] ;  /* 0x0000df00ff017b82 */ /* 0x000e220000000800 */
[----:B------:R-:W1:Y:S07]  /*0010*/  S2R R7, SR_CTAID.Y ;  /* 0x0000000000077919 */ /* 0x000e6e0000002600 */
[----:B------:R-:W1:Y:S01]  /*0020*/  LDC.64 R4, c[0x0][0x3a0] ;  /* 0x0000e800ff047b82 */ /* 0x000e620000000a00 */
[----:B------:R-:W2:Y:S01]  /*0030*/  LDCU.64 UR8, c[0x0][0x358] ;  /* 0x00006b00ff0877ac */ /* 0x000ea20008000a00 */
[----:B0-----:R-:W-:Y:S01]  /*0040*/  IADD3 R1, PT, PT, R1, -0x200, RZ ;  /* 0xfffffe0001017810 */ /* 0x001fe20007ffe0ff */
[----:B------:R-:W0:Y:S01]  /*0050*/  S2R R0, SR_TID.X ;  /* 0x0000000000007919 */ /* 0x000e220000002100 */
[----:B------:R-:W3:Y:S04]  /*0060*/  LDCU.64 UR6, c[0x0][0x3c0] ;  /* 0x00007800ff0677ac */ /* 0x000ee80008000a00 */
[----:B------:R-:W4:Y:S08]  /*0070*/  S2UR UR4, SR_CTAID.Z ;  /* 0x00000000000479c3 */ /* 0x000f300000002700 */
[----:B------:R-:W4:Y:S08]  /*0080*/  LDC R6, c[0x0][0x3bc] ;  /* 0x0000ef00ff067b82 */ /* 0x000f300000000800 */
[----:B------:R-:W3:Y:S08]  /*0090*/  LDC.64 R96, c[0x0][0x3a8] ;  /* 0x0000ea00ff607b82 */ /* 0x000ef00000000a00 */
[----:B------:R-:W3:Y:S01]  /*00a0*/  LDC.64 R2, c[0x0][0x398] ;  /* 0x0000e600ff027b82 */ /* 0x000ee20000000a00 */
[----:B-1----:R-:W-:Y:S01]  /*00b0*/  IMAD.WIDE.U32 R4, R7, 0x4, R4 ;  /* 0x0000000407047825 */ /* 0x002fe200078e0004 */
[----:B------:R-:W1:Y:S01]  /*00c0*/  S2R R88, SR_CTAID.X ;  /* 0x0000000000587919 */ /* 0x000e620000002500 */
[----:B------:R-:W1:Y:S03]  /*00d0*/  LDCU.64 UR10, c[0x0][0x380] ;  /* 0x00007000ff0a77ac */ /* 0x000e660008000a00 */
[----:B--2---:R-:W5:Y:S01]  /*00e0*/  LDG.E.CONSTANT R98, desc[UR8][R4.64] ;  /* 0x0000000804627981 */ /* 0x004f62000c1e9900 */
[----:B0-----:R-:W-:Y:S01]  /*00f0*/  LOP3.LUT R90, R0, 0x1f, RZ, 0xc0, !PT ;  /* 0x0000001f005a7812 */ /* 0x001fe200078ec0ff */
[----:B----4-:R-:W-:-:S03]  /*0100*/  IMAD R6, R6, UR4, R7 ;  /* 0x0000000406067c24 */ /* 0x010fc6000f8e0207 */
[----:B------:R-:W-:Y:S01]  /*0110*/  LOP3.LUT R95, RZ, R90, RZ, 0x33, !PT ;  /* 0x0000005aff5f7212 */ /* 0x000fe200078e33ff */
[----:B---3--:R-:W-:Y:S02]  /*0120*/  IMAD R6, R6, UR6, RZ ;  /* 0x0000000606067c24 */ /* 0x008fe4000f8e02ff */
[----:B------:R-:W-:Y:S01]  /*0130*/  IMAD.WIDE.U32 R96, R7, 0x4, R96 ;  /* 0x0000000407607825 */ /* 0x000fe200078e0060 */
[----:B------:R-:W-:Y:S02]  /*0140*/  IADD3 R95, PT, PT, R95, UR7, RZ ;  /* 0x000000075f5f7c10 */ /* 0x000fe4000fffe0ff */
[----:B------:R-:W-:-:S03]  /*0150*/  SHF.R.U32.HI R85, RZ, 0x5, R0 ;  /* 0x00000005ff557819 */ /* 0x000fc60000011600 */
[----:B------:R0:W5:Y:S01]  /*0160*/  LDG.E.CONSTANT R96, desc[UR8][R96.64] ;  /* 0x0000000860607981 */ /* 0x000162000c1e9900 */
[----:B------:R-:W-:Y:S01]  /*0170*/  IMAD.WIDE.U32 R2, R7, 0x4, R2 ;  /* 0x0000000407027825 */ /* 0x000fe200078e0002 */
[----:B------:R-:W-:Y:S01]  /*0180*/  LEA.HI R94, R95, 0x1, RZ, 0x1b ;  /* 0x000000015f5e7811 */ /* 0x000fe200078fd8ff */
[----:B------:R-:W-:Y:S01]  /*0190*/  BSSY.RECONVERGENT B0, `(.L_x_0) ;  /* 0x0000041000007945 */ /* 0x000fe20003800200 */
[----:B------:R-:W-:Y:S02]  /*01a0*/  LOP3.LUT R93, R90, 0x20, RZ, 0xfc, !PT ;  /* 0x000000205a5d7812 */ /* 0x000fe400078efcff */
[----:B------:R2:W5:Y:S01]  /*01b0*/  LDG.E.CONSTANT R99, desc[UR8][R2.64] ;  /* 0x0000000802637981 */ /* 0x000562000c1e9900 */
[----:B0-----:R-:W-:Y:S01]  /*01c0*/  IMAD R97, R6, UR7, RZ ;  /* 0x0000000706617c24 */ /* 0x001fe2000f8e02ff */
[C---:B------:R-:W-:Y:S02]  /*01d0*/  LOP3.LUT R92, R90.reuse, 0x40, RZ, 0xfc, !PT ;  /* 0x000000405a5c7812 */ /* 0x040fe400078efcff */
[----:B------:R-:W-:-:S02]  /*01e0*/  LOP3.LUT R91, R90, 0x60, RZ, 0xfc, !PT ;  /* 0x000000605a5b7812 */ /* 0x000fc400078efcff */
[----:B------:R-:W-:Y:S01]  /*01f0*/  LOP3.LUT R16, R94, 0x3, RZ, 0xc0, !PT ;  /* 0x000000035e107812 */ /* 0x000fe200078ec0ff */
[----:B--2---:R-:W-:Y:S01]  /*0200*/  IMAD.MOV.U32 R3, RZ, RZ, R85 ;  /* 0x000000ffff037224 */ /* 0x004fe200078e0055 */
[----:B-1----:R-:W-:-:S07]  /*0210*/  SHF.R.S32.HI R2, RZ, 0x1f, R97 ;  /* 0x0000001fff027819 */ /* 0x002fce0000011461 */
.L_x_6:
[----:B0-----:R-:W0:Y:S01]  /*0220*/  LDC R15, c[0x0][0x3c0] ;  /* 0x0000f000ff0f7b82 */ /* 0x001e220000000800 */
[----:B------:R-:W-:Y:S01]  /*0230*/  LEA R4, R88, R3, 0x5 ;  /* 0x0000000358047211 */ /* 0x000fe200078e28ff */
[----:B------:R-:W-:Y:S03]  /*0240*/  BSSY.RECONVERGENT B1, `(.L_x_1) ;  /* 0x0000032000017945 */ /* 0x000fe60003800200 */
[----:B0-----:R-:W-:-:S13]  /*0250*/  ISETP.GE.AND P0, PT, R4, R15, PT ;  /* 0x0000000f0400720c */ /* 0x001fda0003f06270 */
[----:B-12---:R-:W-:Y:S05]  /*0260*/  @P0 BRA `(.L_x_2) ;  /* 0x0000000000bc0947 */ /* 0x006fea0003800000 */
[----:B------:R-:W0:Y:S02]  /*0270*/  LDC R17, c[0x0][0x3c4] ;  /* 0x0000f100ff117b82 */ /* 0x000e240000000800 */
[-C--:B0-----:R-:W-:Y:S01]  /*0280*/  ISETP.GE.AND P0, PT, R90, R17.reuse, PT ;  /* 0x000000115a00720c */ /* 0x081fe20003f06270 */
[----:B------:R-:W-:-:S05]  /*0290*/  IMAD R4, R4, R17, RZ ;  /* 0x0000001104047224 */ /* 0x000fca00078e02ff */
[----:B------:R-:W-:-:S04]  /*02a0*/  IADD3 R9, P1, PT, R97, R4, RZ ;  /* 0x0000000461097210 */ /* 0x000fc80007f3e0ff */
[----:B------:R-:W-:-:S03]  /*02b0*/  LEA.HI.X.SX32 R11, R4, R2, 0x1, P1 ;  /* 0x00000002040b7211 */ /* 0x000fc600008f0eff */
[----:B------:R-:W-:Y:S06]  /*02c0*/  @P0 BRA `(.L_x_2) ;  /* 0x0000000000a40947 */ /* 0x000fec0003800000 */
[----:B------:R-:W0:Y:S01]  /*02d0*/  S2UR UR5, SR_CgaCtaId ;  /* 0x00000000000579c3 */ /* 0x000e220000008800 */
[----:B------:R-:W-:Y:S01]  /*02e0*/  ISETP.NE.AND P1, PT, R16, RZ, PT ;  /* 0x000000ff1000720c */ /* 0x000fe20003f25270 */
[----:B------:R-:W-:Y:S01]  /*02f0*/  UMOV UR4, 0x400 ;  /* 0x0000040000047882 */ /* 0x000fe20000000000 */
[----:B------:R-:W-:Y:S01]  /*0300*/  BSSY.RECONVERGENT B2, `(.L_x_3) ;  /* 0x0000016000027945 */ /* 0x000fe20003800200 */
[----:B------:R-:W-:Y:S02]  /*0310*/  ISETP.GE.U32.AND P0, PT, R95, 0x60, PT ;  /* 0x000000605f00780c */ /* 0x000fe40003f06070 */
[----:B------:R-:W-:Y:S01]  /*0320*/  MOV R6, R90 ;  /* 0x0000005a00067202 */ /* 0x000fe20000000f00 */
[----:B0-----:R-:W-:-:S06]  /*0330*/  ULEA UR4, UR5, UR4, 0x18 ;  /* 0x0000000405047291 */ /* 0x001fcc000f8ec0ff */
[----:B------:R-:W-:Y:S01]  /*0340*/  LEA R13, R3, UR4, 0x6 ;  /* 0x00000004030d7c11 */ /* 0x000fe2000f8e30ff */
[----:B------:R-:W-:Y:S06]  /*0350*/  @!P1 BRA `(.L_x_4) ;  /* 0x0000000000409947 */ /* 0x000fec0003800000 */
[----:B------:R-:W0:Y:S02]  /*0360*/  LDCU.64 UR4, c[0x0][0x380] ;  /* 0x00007000ff0477ac */ /* 0x000e240008000a00 */
[----:B0-----:R-:W-:-:S04]  /*0370*/  IADD3 R4, P1, P2, R9, UR4, R90 ;  /* 0x0000000409047c10 */ /* 0x001fc8000fa3e05a */
[----:B------:R-:W-:-:S05]  /*0380*/  IADD3.X R5, PT, PT, R11, UR5, RZ, P1, P2 ;  /* 0x000000050b057c10 */ /* 0x000fca0008fe44ff */
[----:B------:R-:W2:Y:S01]  /*0390*/  LDG.E.U8.CONSTANT R7, desc[UR8][R4.64] ;  /* 0x0000000804077981 */ /* 0x000ea2000c1e9100 */
[----:B------:R-:W-:Y:S01]  /*03a0*/  IMAD.IADD R10, R90, 0x1, R13 ;  /* 0x000000015a0a7824 */ /* 0x000fe200078e020d */
[----:B------:R-:W-:Y:S02]  /*03b0*/  ISETP.NE.AND P1, PT, R16, 0x1, PT ;  /* 0x000000011000780c */ /* 0x000fe40003f25270 */
[----:B------:R-:W-:Y:S02]  /*03c0*/  MOV R6, R93 ;  /* 0x0000005d00067202 */ /* 0x000fe40000000f00 */
[----:B--2---:R0:W-:Y:S09]  /*03d0*/  STS.U8 [R10], R7 ;  /* 0x000000070a007388 */ /* 0x0041f20000000000 */
[----:B------:R-:W-:Y:S05]  /*03e0*/  @!P1 BRA `(.L_x_4) ;  /* 0x00000000001c9947 */ /* 0x000fea0003800000 */
[----:B------:R-:W-:Y:S01]  /*03f0*/  ISETP.NE.AND P1, PT, R16, 0x2, PT ;  /* 0x000000021000780c */ /* 0x000fe20003f25270 */
[----:B0-----:R-:W2:-:S12]  /*0400*/  LDG.E.U8.CONSTANT R7, desc[UR8][R4.64+0x20] ;  /* 0x0000200804077981 */ /* 0x001e98000c1e9100 */
[----:B------:R-:W3:Y:S01]  /*0410*/  @P1 LDG.E.U8.CONSTANT R8, desc[UR8][R4.64+0x40] ;  /* 0x0000400804081981 */ /* 0x000ee2000c1e9100 */
[----:B------:R-:W-:Y:S01]  /*0420*/  MOV R6, R92 ;  /* 0x0000005c00067202 */ /* 0x000fe20000000f00 */
[----:B------:R-:W-:Y:S02]  /*0430*/  @P1 IMAD.MOV.U32 R6, RZ, RZ, R91 ;  /* 0x000000ffff061224 */ /* 0x000fe400078e005b */
[----:B--2---:R1:W-:Y:S04]  /*0440*/  STS.U8 [R10+0x20], R7 ;  /* 0x000020070a007388 */ /* 0x0043e80000000000 */
[----:B---3--:R1:W-:Y:S02]  /*0450*/  @P1 STS.U8 [R10+0x40], R8 ;  /* 0x000040080a001388 */ /* 0x0083e40000000000 */
.L_x_4:
[----:B------:R-:W-:Y:S05]  /*0460*/  BSYNC.RECONVERGENT B2 ;  /* 0x0000000000027941 */ /* 0x000fea0003800200 */
.L_x_3:
[----:B------:R-:W-:Y:S05]  /*0470*/  @!P0 BRA `(.L_x_2) ;  /* 0x0000000000388947 */ /* 0x000fea0003800000 */
.L_x_5:
[----:B------:R-:W-:-:S04]  /*0480*/  IADD3 R4, P0, P1, R9, UR10, R6 ;  /* 0x0000000a09047c10 */ /* 0x000fc8000f91e006 */
[----:B------:R-:W-:-:S05]  /*0490*/  IADD3.X R5, PT, PT, R11, UR11, RZ, P0, P1 ;  /* 0x0000000b0b057c10 */ /* 0x000fca00087e24ff */
[----:B-12---:R-:W2:Y:S04]  /*04a0*/  LDG.E.U8.CONSTANT R8, desc[UR8][R4.64] ;  /* 0x0000000804087981 */ /* 0x006ea8000c1e9100 */
[----:B0-----:R-:W3:Y:S04]  /*04b0*/  LDG.E.U8.CONSTANT R10, desc[UR8][R4.64+0x20] ;  /* 0x00002008040a7981 */ /* 0x001ee8000c1e9100 */
[----:B------:R-:W4:Y:S04]  /*04c0*/  LDG.E.U8.CONSTANT R12, desc[UR8][R4.64+0x40] ;  /* 0x00004008040c7981 */ /* 0x000f28000c1e9100 */
[----:B------:R-:W4:Y:S01]  /*04d0*/  LDG.E.U8.CONSTANT R14, desc[UR8][R4.64+0x60] ;  /* 0x00006008040e7981 */ /* 0x000f22000c1e9100 */
[----:B------:R-:W-:-:S02]  /*04e0*/  IADD3 R7, PT, PT, R13, R6, RZ ;  /* 0x000000060d077210 */ /* 0x000fc40007ffe0ff */
[----:B------:R-:W-:-:S04]  /*04f0*/  IADD3 R6, PT, PT, R6, 0x80, RZ ;  /* 0x0000008006067810 */ /* 0x000fc80007ffe0ff */
[----:B------:R-:W-:Y:S01]  /*0500*/  ISETP.GE.AND P0, PT, R6, R17, PT ;  /* 0x000000110600720c */ /* 0x000fe20003f06270 */
[----:B--2---:R2:W-:Y:S04]  /*0510*/  STS.U8 [R7], R8 ;  /* 0x0000000807007388 */ /* 0x0045e80000000000 */
[----:B---3--:R2:W-:Y:S04]  /*0520*/  STS.U8 [R7+0x20], R10 ;  /* 0x0000200a07007388 */ /* 0x0085e80000000000 */
[----:B----4-:R2:W-:Y:S04]  /*0530*/  STS.U8 [R7+0x40], R12 ;  /* 0x0000400c07007388 */ /* 0x0105e80000000000 */
[----:B------:R2:W-:Y:S01]  /*0540*/  STS.U8 [R7+0x60], R14 ;  /* 0x0000600e07007388 */ /* 0x0005e20000000000 */
[----:B------:R-:W-:Y:S05]  /*0550*/  @!P0 BRA `(.L_x_5) ;  /* 0xfffffffc00c88947 */ /* 0x000fea000383ffff */
.L_x_2:
[----:B------:R-:W-:Y:S05]  /*0560*/  BSYNC.RECONVERGENT B1 ;  /* 0x0000000000017941 */ /* 0x000fea0003800200 */
.L_x_1:
[C---:B------:R-:W-:Y:S01]  /*0570*/  ISETP.GE.U32.AND P0, PT, R3.reuse, 0x18, PT ;  /* 0x000000180300780c */ /* 0x040fe20003f06070 */
[----:B------:R-:W-:-:S12]  /*0580*/  VIADD R3, R3, 0x8 ;  /* 0x0000000803037836 */ /* 0x000fd80000000000 */
[----:B------:R-:W-:Y:S05]  /*0590*/  @!P0 BRA `(.L_x_6) ;  /* 0xfffffffc00208947 */ /* 0x000fea000383ffff */
[----:B------:R-:W-:Y:S05]  /*05a0*/  BSYNC.RECONVERGENT B0 ;  /* 0x0000000000007941 */ /* 0x000fea0003800200 */
.L_x_0:
[----:B------:R-:W3:Y:S01]  /*05b0*/  S2UR UR6, SR_CgaCtaId ;  /* 0x00000000000679c3 */ /* 0x000ee20000008800 */
[----:B------:R-:W-:-:S07]  /*05c0*/  UMOV UR5, 0x400 ;  /* 0x0000040000057882 */ /* 0x000fce0000000000 */
[----:B------:R-:W-:Y:S01]  /*05d0*/  BAR.SYNC.DEFER_BLOCKING 0x0 ;  /* 0x0000000000007b1d */ /* 0x000fe20000010000 */
[----:B------:R-:W-:Y:S01]  /*05e0*/  UIADD3 UR4, UPT, UPT, UR5, 0x800, URZ ;  /* 0x0000080005047890 */ /* 0x000fe2000fffe0ff */
[----:B------:R-:W-:-:S04]  /*05f0*/  LEA R88, R88, R85, 0x5 ;  /* 0x0000005558587211 */ /* 0x000fc800078e28ff */
[----:B------:R-:W-:Y:S01]  /*0600*/  ISETP.GE.AND P0, PT, R88, R15, PT ;  /* 0x0000000f5800720c */ /* 0x000fe20003f06270 */
[----:B------:R4:W-:Y:S04]  /*0610*/  STL.128 [R1], RZ ;  /* 0x000000ff01007387 */ /* 0x0009e80000100c00 */
[----:B------:R4:W-:Y:S04]  /*0620*/  STL.128 [R1+0x10], RZ ;  /* 0x000010ff01007387 */ /* 0x0009e80000100c00 */
[----:B------:R4:W-:Y:S04]  /*0630*/  STL.128 [R1+0x20], RZ ;  /* 0x000020ff01007387 */ /* 0x0009e80000100c00 */
[----:B------:R-:W-:Y:S01]  /*0640*/  @!P0 MOV R4, 0xff800000 ;  /* 0xff80000000048802 */ /* 0x000fe20000000f00 */
[----:B------:R4:W-:Y:S01]  /*0650*/  STL.128 [R1+0x30], RZ ;  /* 0x000030ff01007387 */ /* 0x0009e20000100c00 */
[----:B---3--:R-:W-:-:S03]  /*0660*/  ULEA UR4, UR6, UR4, 0x18 ;  /* 0x0000000406047291 */ /* 0x008fc6000f8ec0ff */
[----:B------:R4:W-:Y:S03]  /*0670*/  STL.128 [R1+0x40], RZ ;  /* 0x000040ff01007387 */ /* 0x0009e60000100c00 */
[C---:B------:R-:W-:Y:S01]  /*0680*/  LEA R89, R85.reuse, UR4, 0x2 ;  /* 0x0000000455597c11 */ /* 0x040fe2000f8e10ff */
[----:B------:R-:W-:Y:S01]  /*0690*/  UIADD3 UR4, UPT, UPT, UR5, 0x880, URZ ;  /* 0x0000088005047890 */ /* 0x000fe2000fffe0ff */
[----:B------:R4:W-:Y:S03]  /*06a0*/  STL.128 [R1+0x50], RZ ;  /* 0x000050ff01007387 */ /* 0x0009e60000100c00 */
[----:B------:R-:W-:Y:S01]  /*06b0*/  ULEA UR4, UR6, UR4, 0x18 ;  /* 0x0000000406047291 */ /* 0x000fe2000f8ec0ff */
[----:B------:R4:W-:Y:S04]  /*06c0*/  STL.128 [R1+0x60], RZ ;  /* 0x000060ff01007387 */ /* 0x0009e80000100c00 */
[----:B------:R4:W-:Y:S01]  /*06d0*/  STL.128 [R1+0x70], RZ ;  /* 0x000070ff01007387 */ /* 0x0009e20000100c00 */
[----:B------:R-:W-:-:S03]  /*06e0*/  LEA R87, R85, UR4, 0x2 ;  /* 0x0000000455577c11 */ /* 0x000fc6000f8e10ff */
[----:B------:R4:W-:Y:S04]  /*06f0*/  STL.128 [R1+0x80], RZ ;  /* 0x000080ff01007387 */ /* 0x0009e80000100c00 */
[----:B------:R4:W-:Y:S04]  /*0700*/  STL.128 [R1+0x90], RZ ;  /* 0x000090ff01007387 */ /* 0x0009e80000100c00 */
[----:B------:R4:W-:Y:S04]  /*0710*/  STL.128 [R1+0xa0], RZ ;  /* 0x0000a0ff01007387 */ /* 0x0009e80000100c00 */
[----:B------:R4:W-:Y:S04]  /*0720*/  STL.128 [R1+0xb0], RZ ;  /* 0x0000b0ff01007387 */ /* 0x0009e80000100c00 */
[----:B------:R4:W-:Y:S04]  /*0730*/  STL.128 [R1+0xc0], RZ ;  /* 0x0000c0ff01007387 */ /* 0x0009e80000100c00 */
[----:B------:R4:W-:Y:S04]  /*0740*/  STL.128 [R1+0xd0], RZ ;  /* 0x0000d0ff01007387 */ /* 0x0009e80000100c00 */
[----:B------:R4:W-:Y:S04]  /*0750*/  STL.128 [R1+0xe0], RZ ;  /* 0x0000e0ff01007387 */ /* 0x0009e80000100c00 */
[----:B------:R4:W-:Y:S04]  /*0760*/  STL.128 [R1+0xf0], RZ ;  /* 0x0000f0ff01007387 */ /* 0x0009e80000100c00 */
[----:B------:R4:W-:Y:S04]  /*0770*/  @!P0 STS [R89], R4 ;  /* 0x0000000459008388 */ /* 0x0009e80000000800 */
[----:B------:R4:W-:Y:S01]  /*0780*/  @!P0 STS [R87], RZ ;  /* 0x000000ff57008388 */ /* 0x0009e20000000800 */
[----:B------:R-:W-:Y:S01]  /*0790*/  BAR.SYNC.DEFER_BLOCKING 0x0 ;  /* 0x0000000000007b1d */ /* 0x000fe20000010000 */
[----:B------:R-:W-:-:S13]  /*07a0*/  ISETP.GE.AND P0, PT, R15, 0x1, PT ;  /* 0x000000010f00780c */ /* 0x000fda0003f06270 */
[----:B----4-:R-:W-:Y:S05]  /*07b0*/  @!P0 BRA `(.L_x_7) ;  /* 0x0000003000208947 */ /* 0x010fea0003800000 */
[----:B------:R-:W3:Y:S01]  /*07c0*/  LDC R80, c[0x0][0x3c4] ;  /* 0x0000f100ff507b82 */ /* 0x000ee20000000800 */
[----:B------:R-:W4:Y:S01]  /*07d0*/  LDCU.64 UR10, c[0x0][0x388] ;  /* 0x00007100ff0a77ac */ /* 0x000f220008000a00 */
[----:B------:R-:W-:Y:S01]  /*07e0*/  IADD3 R68, P0, PT, R97, 0x1, RZ ;  /* 0x0000000161447810 */ /* 0x000fe20007f1e0ff */
[----:B------:R-:W-:Y:S01]  /*07f0*/  IMAD.MOV.U32 R77, RZ, RZ, RZ ;  /* 0x000000ffff4d7224 */ /* 0x000fe200078e00ff */
[----:B------:R-:W-:Y:S01]  /*0800*/  IADD3 R86, PT, PT, R15, 0x3f, RZ ;  /* 0x0000003f0f567810 */ /* 0x000fe20007ffe0ff */
[----:B------:R-:W0:Y:S01]  /*0810*/  LDCU.64 UR12, c[0x0][0x390] ;  /* 0x00007200ff0c77ac */ /* 0x000e220008000a00 */
[----:B------:R-:W-:Y:S01]  /*0820*/  LEA R71, R90, R1, 0x2 ;  /* 0x000000015a477211 */ /* 0x000fe200078e10ff */
[----:B------:R-:W-:Y:S01]  /*0830*/  IMAD.X R70, RZ, RZ, R2, P0 ;  /* 0x000000ffff467224 */ /* 0x000fe200000e0602 */
[----:B------:R-:W-:Y:S01]  /*0840*/  LOP3.LUT R72, R94, 0x7, RZ, 0xc0, !PT ;  /* 0x000000075e487812 */ /* 0x000fe200078ec0ff */
[----:B------:R-:W-:Y:S01]  /*0850*/  ULEA UR5, UR6, UR5, 0x18 ;  /* 0x0000000506057291 */ /* 0x000fe2000f8ec0ff */
[----:B------:R-:W-:-:S02]  /*0860*/  LOP3.LUT R73, R90, 0x80, RZ, 0xfc, !PT ;  /* 0x000000805a497812 */ /* 0x000fc400078efcff */
[C---:B------:R-:W-:Y:S02]  /*0870*/  LOP3.LUT R74, R90.reuse, 0xa0, RZ, 0xfc, !PT ;  /* 0x000000a05a4a7812 */ /* 0x040fe400078efcff */
[C---:B------:R-:W-:Y:S02]  /*0880*/  LOP3.LUT R75, R90.reuse, 0xc0, RZ, 0xfc, !PT ;  /* 0x000000c05a4b7812 */ /* 0x040fe400078efcff */
[----:B------:R-:W-:Y:S02]  /*0890*/  LEA R85, R85, UR5, 0x6 ;  /* 0x0000000555557c11 */ /* 0x000fe4000f8e30ff */
[----:B------:R-:W-:Y:S02]  /*08a0*/  LOP3.LUT R76, R90, 0xe0, RZ, 0xfc, !PT ;  /* 0x000000e05a4c7812 */ /* 0x000fe400078efcff */
[----:B----4-:R-:W-:Y:S02]  /*08b0*/  IADD3 R3, P1, PT, R68, UR10, RZ ;  /* 0x0000000a44037c10 */ /* 0x010fe4000ff3e0ff */
[----:B------:R-:W-:-:S02]  /*08c0*/  IADD3 R78, PT, PT, R1, 0x100, RZ ;  /* 0x00000100014e7810 */ /* 0x000fc40007ffe0ff */
[----:B---3--:R-:W-:Y:S02]  /*08d0*/  LOP3.LUT R79, R80, 0x7ffffffc, RZ, 0xc0, !PT ;  /* 0x7ffffffc504f7812 */ /* 0x008fe400078ec0ff */
[----:B0-----:R-:W-:Y:S02]  /*08e0*/  IADD3 R68, P0, PT, R68, UR12, RZ ;  /* 0x0000000c44447c10 */ /* 0x001fe4000ff1e0ff */
[C---:B------:R-:W-:Y:S01]  /*08f0*/  IADD3.X R69, PT, PT, R70.reuse, UR11, RZ, P1, !PT ;  /* 0x0000000b46457c10 */ /* 0x040fe20008ffe4ff */
[----:B------:R-:W-:Y:S01]  /*0900*/  IMAD.MOV R82, RZ, RZ, -R79 ;  /* 0x000000ffff527224 */ /* 0x000fe200078e0a4f */
[----:B------:R-:W-:Y:S02]  /*0910*/  IADD3.X R70, PT, PT, R70, UR13, RZ, P0, !PT ;  /* 0x0000000d46467c10 */ /* 0x000fe400087fe4ff */
[----:B------:R-:W-:Y:S02]  /*0920*/  SHF.R.U32.HI R86, RZ, 0x6, R86 ;  /* 0x00000006ff567819 */ /* 0x000fe40000011656 */
[----:B------:R-:W-:-:S02]  /*0930*/  LOP3.LUT R80, R80, 0x3, RZ, 0xc0, !PT ;  /* 0x0000000350507812 */ /* 0x000fc400078ec0ff */
[----:B------:R-:W-:-:S07]  /*0940*/  IADD3 R81, PT, PT, R90, R85, RZ ;  /* 0x000000555a517210 */ /* 0x000fce0007ffe0ff */
.L_x_38:
[----:B0-----:R-:W0:Y:S01]  /*0950*/  LDC.64 R20, c[0x0][0x3c0] ;  /* 0x0000f000ff147b82 */ /* 0x001e220000000a00 */
[----:B------:R-:W-:Y:S01]  /*0960*/  LEA R5, R77, 0x40, 0x6 ;  /* 0x000000404d057811 */ /* 0x000fe200078e30ff */
[----:B------:R-:W-:Y:S01]  /*0970*/  BSSY.RECONVERGENT B0, `(.L_x_8) ;  /* 0x0000064000007945 */ /* 0x000fe20003800200 */
[----:B------:R-:W-:Y:S02]  /*0980*/  MOV R27, R77 ;  /* 0x0000004d001b7202 */ /* 0x000fe40000000f00 */
[----:B0-----:R-:W-:Y:S02]  /*0990*/  VIMNMX R20, PT, PT, R5, R20, PT ;  /* 0x0000001405147248 */ /* 0x001fe40003fe0100 */
[----:B------:R-:W-:Y:S02]  /*09a0*/  ISETP.GE.AND P0, PT, R21, 0x1, PT ;  /* 0x000000011500780c */ /* 0x000fe40003f06270 */
[----:B------:R-:W-:Y:S01]  /*09b0*/  LOP3.LUT R23, R20, 0x7, RZ, 0xc0, !PT ;  /* 0x0000000714177812 */ /* 0x000fe200078ec0ff */
[C---:B------:R-:W-:Y:S01]  /*09c0*/  IMAD R83, R77.reuse, -0x40, R20 ;  /* 0xffffffc04d537824 */ /* 0x040fe200078e0214 */
[----:B------:R-:W-:-:S02]  /*09d0*/  IADD3 R77, PT, PT, R77, 0x1, RZ ;  /* 0x000000014d4d7810 */ /* 0x000fc40007ffe0ff */
[----:B------:R-:W-:Y:S01]  /*09e0*/  LOP3.LUT R22, R20, 0xf, RZ, 0xc0, !PT ;  /* 0x0000000f14167812 */ /* 0x000fe200078ec0ff */
[----:B------:R-:W-:Y:S01]  /*09f0*/  VIADD R21, R83, 0xffffffff ;  /* 0xffffffff53157836 */ /* 0x000fe20000000000 */
[----:B------:R-:W-:Y:S02]  /*0a00*/  ISETP.GE.OR P0, PT, R0, R83, !P0 ;  /* 0x000000530000720c */ /* 0x000fe40004706670 */
[----:B------:R-:W-:-:S11]  /*0a10*/  ISETP.NE.AND P1, PT, R77, R86, PT ;  /* 0x000000564d00720c */ /* 0x000fd60003f25270 */
[----:B-12345:R-:W-:Y:S05]  /*0a20*/  @P0 BRA `(.L_x_9) ;  /* 0x0000000400600947 */ /* 0x03efea0003800000 */
[----:B-12---:R-:W-:-:S07]  /*0a30*/  MOV R8, R0 ;  /* 0x0000000000087202 */ /* 0x006fce0000000f00 */
.L_x_13:
[----:B0-----:R-:W0:Y:S01]  /*0a40*/  LDCU UR4, c[0x0][0x3c4] ;  /* 0x00007880ff0477ac */ /* 0x001e220008000800 */
[----:B------:R-:W-:Y:S01]  /*0a50*/  LEA R4, R27, R8, 0x6 ;  /* 0x000000081b047211 */ /* 0x000fe200078e30ff */
[----:B-1----:R-:W-:Y:S01]  /*0a60*/  IMAD.MOV.U32 R10, RZ, RZ, RZ ;  /* 0x000000ffff0a7224 */ /* 0x002fe200078e00ff */
[----:B0-----:R-:W-:-:S03]  /*0a70*/  UISETP.GE.U32.AND UP0, UPT, UR4, 0x4, UPT ;  /* 0x000000040400788c */ /* 0x001fc6000bf06070 */
[----:B------:R-:W-:-:S06]  /*0a80*/  IMAD R26, R4, UR4, RZ ;  /* 0x00000004041a7c24 */ /* 0x000fcc000f8e02ff */
[----:B------:R-:W-:Y:S05]  /*0a90*/  BRA.U !UP0, `(.L_x_10) ;  /* 0x0000000108ac7547 */ /* 0x000fea000b800000 */
[----:B------:R-:W0:Y:S01]  /*0aa0*/  S2UR UR6, SR_CgaCtaId ;  /* 0x00000000000679c3 */ /* 0x000e220000008800 */
[----:B------:R-:W-:Y:S01]  /*0ab0*/  UMOV UR5, 0x400 ;  /* 0x0000040000057882 */ /* 0x000fe20000000000 */
[C---:B------:R-:W-:Y:S01]  /*0ac0*/  IADD3 R6, P2, PT, R26.reuse, R68, RZ ;  /* 0x000000441a067210 */ /* 0x040fe20007f5e0ff */
[----:B------:R-:W-:Y:S01]  /*0ad0*/  UIADD3 UR4, UPT, UPT, UR5, 0x900, URZ ;  /* 0x0000090005047890 */ /* 0x000fe2000fffe0ff */
[----:B------:R-:W-:Y:S01]  /*0ae0*/  IADD3 R24, P0, PT, R26, R3, RZ ;  /* 0x000000031a187210 */ /* 0x000fe20007f1e0ff */
[----:B------:R-:W-:Y:S01]  /*0af0*/  UIADD3 UR5, UPT, UPT, UR5, 0x1900, URZ ;  /* 0x0000190005057890 */ /* 0x000fe2000fffe0ff */
[----:B------:R-:W-:Y:S01]  /*0b00*/  MOV R11, R82 ;  /* 0x00000052000b7202 */ /* 0x000fe20000000f00 */
[----:B------:R-:W-:Y:S01]  /*0b10*/  IMAD.X R7, RZ, RZ, R70, P2 ;  /* 0x000000ffff077224 */ /* 0x000fe200010e0646 */
[----:B------:R-:W-:Y:S01]  /*0b20*/  IADD3.X R25, PT, PT, RZ, R69, RZ, P0, !PT ;  /* 0x00000045ff197210 */ /* 0x000fe200007fe4ff */
[----:B0-----:R-:W-:Y:S02]  /*0b30*/  ULEA UR4, UR6, UR4, 0x18 ;  /* 0x0000000406047291 */ /* 0x001fe4000f8ec0ff */
[----:B------:R-:W-:-:S04]  /*0b40*/  ULEA UR5, UR6, UR5, 0x18 ;  /* 0x0000000506057291 */ /* 0x000fc8000f8ec0ff */
[C---:B------:R-:W-:Y:S02]  /*0b50*/  LEA R4, R8.reuse, UR4, 0x6 ;  /* 0x0000000408047c11 */ /* 0x040fe4000f8e30ff */
[----:B------:R-:W-:Y:S02]  /*0b60*/  LEA R5, R8, UR5, 0x6 ;  /* 0x0000000508057c11 */ /* 0x000fe4000f8e30ff */
[----:B------:R-:W-:Y:S02]  /*0b70*/  IADD3 R9, PT, PT, R4, 0x1, RZ ;  /* 0x0000000104097810 */ /* 0x000fe40007ffe0ff */
[----:B------:R-:W-:-:S07]  /*0b80*/  IADD3 R10, PT, PT, R5, 0x3, RZ ;  /* 0x00000003050a7810 */ /* 0x000fce0007ffe0ff */
.L_x_11:
[----:B------:R-:W-:Y:S01]  /*0b90*/  IMAD.MOV.U32 R4, RZ, RZ, R24 ;  /* 0x000000ffff047224 */ /* 0x000fe200078e0018 */
[----:B------:R-:W-:Y:S01]  /*0ba0*/  MOV R5, R25 ;  /* 0x0000001900057202 */ /* 0x000fe20000000f00 */
[----:B------:R-:W2:Y:S04]  /*0bb0*/  LDG.E.U8.CONSTANT R13, desc[UR8][R6.64+-0x1] ;  /* 0xffffff08060d7981 */ /* 0x000ea8000c1e9100 */
[----:B------:R-:W3:Y:S04]  /*0bc0*/  LDG.E.U8.CONSTANT R12, desc[UR8][R4.64+-0x1] ;  /* 0xffffff08040c7981 */ /* 0x000ee8000c1e9100 */
[----:B------:R-:W4:Y:S04]  /*0bd0*/  LDG.E.U8.CONSTANT R14, desc[UR8][R4.64] ;  /* 0x00000008040e7981 */ /* 0x000f28000c1e9100 */
[----:B------:R-:W4:Y:S04]  /*0be0*/  LDG.E.U8.CONSTANT R15, desc[UR8][R6.64] ;  /* 0x00000008060f7981 */ /* 0x000f28000c1e9100 */
[----:B------:R-:W4:Y:S04]  /*0bf0*/  LDG.E.U8.CONSTANT R16, desc[UR8][R4.64+0x1] ;  /* 0x0000010804107981 */ /* 0x000f28000c1e9100 */
[----:B------:R-:W4:Y:S04]  /*0c00*/  LDG.E.U8.CONSTANT R17, desc[UR8][R6.64+0x1] ;  /* 0x0000010806117981 */ /* 0x000f28000c1e9100 */
[----:B------:R-:W4:Y:S04]  /*0c10*/  LDG.E.U8.CONSTANT R18, desc[UR8][R4.64+0x2] ;  /* 0x0000020804127981 */ /* 0x000f28000c1e9100 */
[----:B------:R0:W4:Y:S01]  /*0c20*/  LDG.E.U8.CONSTANT R19, desc[UR8][R6.64+0x2] ;  /* 0x0000020806137981 */ /* 0x000122000c1e9100 */
[----:B------:R-:W-:-:S04]  /*0c30*/  IADD3 R11, PT, PT, R11, 0x4, RZ ;  /* 0x000000040b0b7810 */ /* 0x000fc80007ffe0ff */
[----:B------:R-:W-:Y:S02]  /*0c40*/  ISETP.NE.AND P0, PT, R11, RZ, PT ;  /* 0x000000ff0b00720c */ /* 0x000fe40003f05270 */
[----:B------:R-:W-:Y:S02]  /*0c50*/  IADD3 R24, P2, PT, R4, 0x4, RZ ;  /* 0x0000000404187810 */ /* 0x000fe40007f5e0ff */
[----:B0-----:R-:W-:-:S03]  /*0c60*/  IADD3 R6, P3, PT, R6, 0x4, RZ ;  /* 0x0000000406067810 */ /* 0x001fc60007f7e0ff */
[----:B------:R-:W-:Y:S01]  /*0c70*/  IMAD.X R25, RZ, RZ, R5, P2 ;  /* 0x000000ffff197224 */ /* 0x000fe200010e0605 */
[----:B------:R-:W-:Y:S01]  /*0c80*/  IADD3.X R7, PT, PT, RZ, R7, RZ, P3, !PT ;  /* 0x00000007ff077210 */ /* 0x000fe20001ffe4ff */
[----:B---3--:R-:W-:Y:S04]  /*0c90*/  STS.U8 [R9+-0x1], R12 ;  /* 0xffffff0c09007388 */ /* 0x008fe80000000000 */
[----:B--2---:R-:W-:Y:S04]  /*0ca0*/  STS.U8 [R10+-0x3], R13 ;  /* 0xfffffd0d0a007388 */ /* 0x004fe80000000000 */
[----:B----4-:R-:W-:Y:S04]  /*0cb0*/  STS.U8 [R9], R14 ;  /* 0x0000000e09007388 */ /* 0x010fe80000000000 */
[----:B------:R-:W-:Y:S04]  /*0cc0*/  STS.U8 [R10+-0x2], R15 ;  /* 0xfffffe0f0a007388 */ /* 0x000fe80000000000 */
[----:B------:R-:W-:Y:S04]  /*0cd0*/  STS.U8 [R9+0x1], R16 ;  /* 0x0000011009007388 */ /* 0x000fe80000000000 */
[----:B------:R-:W-:Y:S04]  /*0ce0*/  STS.U8 [R10+-0x1], R17 ;  /* 0xffffff110a007388 */ /* 0x000fe80000000000 */
[----:B------:R0:W-:Y:S04]  /*0cf0*/  STS.U8 [R9+0x2], R18 ;  /* 0x0000021209007388 */ /* 0x0001e80000000000 */
[----:B------:R1:W-:Y:S01]  /*0d00*/  STS.U8 [R10], R19 ;  /* 0x000000130a007388 */ /* 0x0003e20000000000 */
[----:B0-----:R-:W-:Y:S01]  /*0d10*/  IADD3 R9, PT, PT, R9, 0x4, RZ ;  /* 0x0000000409097810 */ /* 0x001fe20007ffe0ff */
[----:B-1----:R-:W-:Y:S01]  /*0d20*/  VIADD R10, R10, 0x4 ;  /* 0x000000040a0a7836 */ /* 0x002fe20000000000 */
[----:B------:R-:W-:Y:S06]  /*0d30*/  @P0 BRA `(.L_x_11) ;  /* 0xfffffffc00940947 */ /* 0x000fec000383ffff */
[----:B------:R-:W-:-:S07]  /*0d40*/  MOV R10, R79 ;  /* 0x0000004f000a7202 */ /* 0x000fce0000000f00 */
.L_x_10:
[----:B------:R-:W-:-:S13]  /*0d50*/  ISETP.NE.AND P0, PT, R80, RZ, PT ;  /* 0x000000ff5000720c */ /* 0x000fda0003f05270 */
[----:B------:R-:W-:Y:S05]  /*0d60*/  @!P0 BRA `(.L_x_12) ;  /* 0x0000000000848947 */ /* 0x000fea0003800000 */
[----:B------:R-:W0:Y:S01]  /*0d70*/  LDCU.64 UR4, c[0x0][0x388] ;  /* 0x00007100ff0477ac */ /* 0x000e220008000a00 */
[----:B------:R-:W-:Y:S01]  /*0d80*/  IADD3 R6, P2, P3, R10, R26, R97 ;  /* 0x0000001a0a067210 */ /* 0x000fe20007b5e061 */
[----:B------:R-:W1:Y:S03]  /*0d90*/  LDCU.64 UR6, c[0x0][0x390] ;  /* 0x00007200ff0677ac */ /* 0x000e660008000a00 */
[----:B------:R-:W-:Y:S02]  /*0da0*/  IADD3.X R7, PT, PT, RZ, RZ, R2, P2, P3 ;  /* 0x000000ffff077210 */ /* 0x000fe400017e6402 */
[C---:B0-----:R-:W-:Y:S02]  /*0db0*/  IADD3 R4, P0, PT, R6.reuse, UR4, RZ ;  /* 0x0000000406047c10 */ /* 0x041fe4000ff1e0ff */
[----:B-1----:R-:W-:Y:S02]  /*0dc0*/  IADD3 R6, P2, PT, R6, UR6, RZ ;  /* 0x0000000606067c10 */ /* 0x002fe4000ff5e0ff */
[----:B------:R-:W-:-:S02]  /*0dd0*/  IADD3.X R5, PT, PT, R7, UR5, RZ, P0, !PT ;  /* 0x0000000507057c10 */ /* 0x000fc400087fe4ff */
[----:B------:R-:W-:-:S03]  /*0de0*/  IADD3.X R7, PT, PT, R7, UR7, RZ, P2, !PT ;  /* 0x0000000707077c10 */ /* 0x000fc600097fe4ff */
[----:B------:R-:W2:Y:S04]  /*0df0*/  LDG.E.U8.CONSTANT R9, desc[UR8][R4.64] ;  /* 0x0000000804097981 */ /* 0x000ea8000c1e9100 */
[----:B------:R-:W3:Y:S01]  /*0e00*/  LDG.E.U8.CONSTANT R11, desc[UR8][R6.64] ;  /* 0x00000008060b7981 */ /* 0x000ee2000c1e9100 */
[----:B------:R-:W0:Y:S01]  /*0e10*/  S2UR UR6, SR_CgaCtaId ;  /* 0x00000000000679c3 */ /* 0x000e220000008800 */
[----:B------:R-:W-:Y:S01]  /*0e20*/  UMOV UR4, 0x400 ;  /* 0x0000040000047882 */ /* 0x000fe20000000000 */
[----:B------:R-:W-:Y:S01]  /*0e30*/  ISETP.NE.AND P0, PT, R80, 0x1, PT ;  /* 0x000000015000780c */ /* 0x000fe20003f05270 */
[----:B------:R-:W-:Y:S02]  /*0e40*/  UIADD3 UR5, UPT, UPT, UR4, 0x900, URZ ;  /* 0x0000090004057890 */ /* 0x000fe4000fffe0ff */
[----:B------:R-:W-:-:S02]  /*0e50*/  UIADD3 UR4, UPT, UPT, UR4, 0x1900, URZ ;  /* 0x0000190004047890 */ /* 0x000fc4000fffe0ff */
[----:B0-----:R-:W-:Y:S02]  /*0e60*/  ULEA UR5, UR6, UR5, 0x18 ;  /* 0x0000000506057291 */ /* 0x001fe4000f8ec0ff */
[----:B------:R-:W-:-:S04]  /*0e70*/  ULEA UR4, UR6, UR4, 0x18 ;  /* 0x0000000406047291 */ /* 0x000fc8000f8ec0ff */
[C---:B------:R-:W-:Y:S02]  /*0e80*/  LEA R13, R8.reuse, UR5, 0x6 ;  /* 0x00000005080d7c11 */ /* 0x040fe4000f8e30ff */
[----:B------:R-:W-:Y:S02]  /*0e90*/  LEA R15, R8, UR4, 0x6 ;  /* 0x00000004080f7c11 */ /* 0x000fe4000f8e30ff */
[----:B------:R-:W-:-:S03]  /*0ea0*/  IADD3 R14, PT, PT, R13, R10, RZ ;  /* 0x0000000a0d0e7210 */ /* 0x000fc60007ffe0ff */
[----:B------:R-:W-:Y:S02]  /*0eb0*/  IMAD.IADD R13, R15, 0x1, R10 ;  /* 0x000000010f0d7824 */ /* 0x000fe400078e020a */
[----:B--2---:R0:W-:Y:S04]  /*0ec0*/  STS.U8 [R14], R9 ;  /* 0x000000090e007388 */ /* 0x0041e80000000000 */
[----:B---3--:R0:W-:Y:S01]  /*0ed0*/  STS.U8 [R13], R11 ;  /* 0x0000000b0d007388 */ /* 0x0081e20000000000 */
[----:B------:R-:W-:Y:S05]  /*0ee0*/  @!P0 BRA `(.L_x_12) ;  /* 0x0000000000248947 */ /* 0x000fea0003800000 */
[----:B------:R-:W-:Y:S01]  /*0ef0*/  ISETP.NE.AND P0, PT, R80, 0x2, PT ;  /* 0x000000025000780c */ /* 0x000fe20003f05270 */
[----:B0-----:R-:W2:Y:S04]  /*0f00*/  LDG.E.U8.CONSTANT R9, desc[UR8][R4.64+0x1] ;  /* 0x0000010804097981 */ /* 0x001ea8000c1e9100 */
[----:B------:R-:W3:Y:S08]  /*0f10*/  LDG.E.U8.CONSTANT R10, desc[UR8][R6.64+0x1] ;  /* 0x00000108060a7981 */ /* 0x000ef0000c1e9100 */
[----:B------:R-:W4:Y:S04]  /*0f20*/  @P0 LDG.E.U8.CONSTANT R11, desc[UR8][R4.64+0x2] ;  /* 0x00000208040b0981 */ /* 0x000f28000c1e9100 */
[----:B------:R-:W4:Y:S04]  /*0f30*/  @P0 LDG.E.U8.CONSTANT R12, desc[UR8][R6.64+0x2] ;  /* 0x00000208060c0981 */ /* 0x000f28000c1e9100 */
[----:B--2---:R1:W-:Y:S04]  /*0f40*/  STS.U8 [R14+0x1], R9 ;  /* 0x000001090e007388 */ /* 0x0043e80000000000 */
[----:B---3--:R1:W-:Y:S04]  /*0f50*/  STS.U8 [R13+0x1], R10 ;  /* 0x0000010a0d007388 */ /* 0x0083e80000000000 */
[----:B----4-:R1:W-:Y:S04]  /*0f60*/  @P0 STS.U8 [R14+0x2], R11 ;  /* 0x0000020b0e000388 */ /* 0x0103e80000000000 */
[----:B------:R1:W-:Y:S02]  /*0f70*/  @P0 STS.U8 [R13+0x2], R12 ;  /* 0x0000020c0d000388 */ /* 0x0003e40000000000 */
.L_x_12:
[----:B------:R-:W-:-:S04]  /*0f80*/  IADD3 R8, PT, PT, R8, 0x100, RZ ;  /* 0x0000010008087810 */ /* 0x000fc80007ffe0ff */
[----:B------:R-:W-:-:S13]  /*0f90*/  ISETP.GE.AND P0, PT, R8, R83, PT ;  /* 0x000000530800720c */ /* 0x000fda0003f06270 */
[----:B------:R-:W-:Y:S05]  /*0fa0*/  @!P0 BRA `(.L_x_13) ;  /* 0xfffffff800a48947 */ /* 0x000fea000383ffff */
.L_x_9:
[----:B------:R-:W-:Y:S05]  /*0fb0*/  BSYNC.RECONVERGENT B0 ;  /* 0x0000000000007941 */ /* 0x000fea0003800200 */
.L_x_8:
[----:B------:R-:W3:Y:S01]  /*0fc0*/  LDCU UR4, c[0x0][0x3c0] ;  /* 0x00007800ff0477ac */ /* 0x000ee20008000800 */
[----:B------:R-:W-:Y:S01]  /*0fd0*/  BAR.SYNC.DEFER_BLOCKING 0x0 ;  /* 0x0000000000007b1d */ /* 0x000fe20000010000 */
[----:B---3--:R-:W-:-:S13]  /*0fe0*/  ISETP.GE.AND P0, PT, R88, UR4, PT ;  /* 0x0000000458007c0c */ /* 0x008fda000bf06270 */
[----:B------:R-:W-:Y:S05]  /*0ff0*/  @P0 BRA `(.L_x_14) ;  /* 0x0000002800040947 */ /* 0x000fea0003800000 */
[----:B------:R-:W-:-:S13]  /*1000*/  ISETP.GE.AND P0, PT, R83, 0x1, PT ;  /* 0x000000015300780c */ /* 0x000fda0003f06270 */
[----:B------:R-:W-:Y:S05]  /*1010*/  @!P0 BRA `(.L_x_15) ;  /* 0x0000000c001c8947 */ /* 0x000fea0003800000 */
[----:B------:R-:W-:-:S07]  /*1020*/  HFMA2 R5, -RZ, RZ, 0, 0 ;  /* 0x00000000ff057431 */ /* 0x000fce00000001ff */
.L_x_22:
[----:B-12---:R-:W1:Y:S01]  /*1030*/  LDC R7, c[0x0][0x3c4] ;  /* 0x0000f100ff077b82 */ /* 0x006e620000000800 */
[----:B------:R-:W-:Y:S01]  /*1040*/  BSSY.RECONVERGENT B0, `(.L_x_16) ;  /* 0x00000b1000007945 */ /* 0x000fe20003800200 */
[----:B---3--:R-:W-:Y:S01]  /*1050*/  IMAD.MOV.U32 R4, RZ, RZ, RZ ;  /* 0x000000ffff047224 */ /* 0x008fe200078e00ff */
[----:B-1----:R-:W-:-:S13]  /*1060*/  ISETP.GE.AND P0, PT, R90, R7, PT ;  /* 0x000000075a00720c */ /* 0x002fda0003f06270 */
[----:B0-----:R-:W-:Y:S05]  /*1070*/  @P0 BRA `(.L_x_17) ;  /* 0x0000000800b40947 */ /* 0x001fea0003800000 */
[----:B------:R-:W1:Y:S01]  /*1080*/  S2UR UR5, SR_CgaCtaId ;  /* 0x00000000000579c3 */ /* 0x000e620000008800 */
[----:B------:R-:W-:Y:S01]  /*1090*/  UMOV UR4, 0x400 ;  /* 0x0000040000047882 */ /* 0x000fe20000000000 */
[----:B------:R-:W-:Y:S01]  /*10a0*/  ISETP.NE.AND P0, PT, R72, RZ, PT ;  /* 0x000000ff4800720c */ /* 0x000fe20003f05270 */
[----:B------:R-:W-:Y:S01]  /*10b0*/  UIADD3 UR4, UPT, UPT, UR4, 0x900, URZ ;  /* 0x0000090004047890 */ /* 0x000fe2000fffe0ff */
[----:B------:R-:W-:Y:S01]  /*10c0*/  BSSY.RECONVERGENT B1, `(.L_x_18) ;  /* 0x0000059000017945 */ /* 0x000fe20003800200 */
[----:B------:R-:W-:Y:S02]  /*10d0*/  MOV R4, RZ ;  /* 0x000000ff00047202 */ /* 0x000fe40000000f00 */
[----:B------:R-:W-:Y:S01]  /*10e0*/  MOV R6, R90 ;  /* 0x0000005a00067202 */ /* 0x000fe20000000f00 */
[----:B-1----:R-:W-:-:S06]  /*10f0*/  ULEA UR4, UR5, UR4, 0x18 ;  /* 0x0000000405047291 */ /* 0x002fcc000f8ec0ff */
[----:B0-----:R-:W-:Y:S01]  /*1100*/  LEA R9, R5, UR4, 0x6 ;  /* 0x0000000405097c11 */ /* 0x001fe2000f8e30ff */
[----:B------:R-:W-:Y:S06]  /*1110*/  @!P0 BRA `(.L_x_19) ;  /* 0x00000004004c8947 */ /* 0x000fec0003800000 */
[----:B------:R-:W-:Y:S01]  /*1120*/  IMAD.IADD R10, R90, 0x1, R9 ;  /* 0x000000015a0a7824 */ /* 0x000fe200078e0209 */
[----:B------:R-:W0:Y:S01]  /*1130*/  LDS.U8 R4, [R81] ;  /* 0x0000000051047984 */ /* 0x000e220000000000 */
[----:B------:R-:W-:-:S03]  /*1140*/  ISETP.NE.AND P0, PT, R72, 0x1, PT ;  /* 0x000000014800780c */ /* 0x000fc60003f05270 */
[----:B------:R-:W1:Y:S01]  /*1150*/  LDS.U8 R6, [R10] ;  /* 0x000000000a067984 */ /* 0x000e620000000000 */
[----:B0-----:R-:W-:Y:S02]  /*1160*/  F2FP.F16.E4M3.UNPACK_B R4, R4 ;  /* 0x00000004ff04723e */ /* 0x001fe400020006ff */
[----:B-1----:R-:W-:-:S03]  /*1170*/  F2FP.F16.E4M3.UNPACK_B R6, R6 ;  /* 0x00000006ff06723e */ /* 0x002fc600020006ff */
[----:B------:R-:W-:Y:S02]  /*1180*/  HADD2.F32 R4, -RZ, R4.H0_H0 ;  /* 0x20000004ff047230 */ /* 0x000fe40000004100 */
[----:B------:R-:W-:-:S03]  /*1190*/  HADD2.F32 R11, -RZ, R6.H0_H0 ;  /* 0x20000006ff0b7230 */ /* 0x000fc60000004100 */
[----:B-----5:R-:W-:Y:S01]  /*11a0*/  FMUL R4, R99, R4 ;  /* 0x0000000463047220 */ /* 0x020fe20000400000 */
[----:B------:R-:W-:Y:S01]  /*11b0*/  MOV R6, R93 ;  /* 0x0000005d00067202 */ /* 0x000fe20000000f00 */
[----:B------:R-:W-:-:S04]  /*11c0*/  FMUL R11, R98, R11 ;  /* 0x0000000b620b7220 */ /* 0x000fc80000400000 */
[----:B------:R-:W-:Y:S01]  /*11d0*/  FFMA R4, R4, R11, RZ ;  /* 0x0000000b04047223 */ /* 0x000fe200000000ff */
[----:B------:R-:W-:Y:S06]  /*11e0*/  @!P0 BRA `(.L_x_19) ;  /* 0x0000000400188947 */ /* 0x000fec0003800000 */
[----:B------:R-:W0:Y:S01]  /*11f0*/  LDS.U8 R6, [R81+0x20] ;  /* 0x0000200051067984 */ /* 0x000e220000000000 */
[----:B------:R-:W-:-:S03]  /*1200*/  ISETP.NE.AND P0, PT, R72, 0x2, PT ;  /* 0x000000024800780c */ /* 0x000fc60003f05270 */
[----:B------:R-:W1:Y:S01]  /*1210*/  LDS.U8 R8, [R10+0x20] ;  /* 0x000020000a087984 */ /* 0x000e620000000000 */
[----:B0-----:R-:W-:Y:S02]  /*1220*/  F2FP.F16.E4M3.UNPACK_B R6, R6 ;  /* 0x00000006ff06723e */ /* 0x001fe400020006ff */
[----:B-1----:R-:W-:-:S03]  /*1230*/  F2FP.F16.E4M3.UNPACK_B R8, R8 ;  /* 0x00000008ff08723e */ /* 0x002fc600020006ff */
[----:B------:R-:W-:Y:S02]  /*1240*/  HADD2.F32 R6, -RZ, R6.H0_H0 ;  /* 0x20000006ff067230 */ /* 0x000fe40000004100 */
[----:B------:R-:W-:-:S03]  /*1250*/  HADD2.F32 R13, -RZ, R8.H0_H0 ;  /* 0x20000008ff0d7230 */ /* 0x000fc60000004100 */
[----:B------:R-:W-:Y:S01]  /*1260*/  FMUL R11, R99, R6 ;  /* 0x00000006630b7220 */ /* 0x000fe20000400000 */
[----:B------:R-:W-:Y:S01]  /*1270*/  MOV R6, R92 ;  /* 0x0000005c00067202 */ /* 0x000fe20000000f00 */
[----:B------:R-:W-:-:S04]  /*1280*/  FMUL R13, R98, R13 ;  /* 0x0000000d620d7220 */ /* 0x000fc80000400000 */
[----:B------:R-:W-:Y:S01]  /*1290*/  FFMA R4, R11, R13, R4 ;  /* 0x0000000d0b047223 */ /* 0x000fe20000000004 */
        /* <DEDUP_REMOVED lines=9> */
[----:B------:R-:W-:Y:S02]  /*1330*/  IMAD.MOV.U32 R6, RZ, RZ, R91 ;  /* 0x000000ffff067224 */ /* 0x000fe400078e005b */
        /* <DEDUP_REMOVED lines=39> */
[----:B------:R-:W0:Y:S04]  /*15b0*/  LDS.U8 R8, [R10+0xc0] ;  /* 0x0000c0000a087984 */ /* 0x000e280000000000 */
[----:B------:R-:W1:Y:S01]  /*15c0*/  LDS.U8 R6, [R81+0xc0] ;  /* 0x0000c00051067984 */ /* 0x000e620000000000 */
[----:B0-----:R-:W-:Y:S02]  /*15d0*/  F2FP.F16.E4M3.UNPACK_B R8, R8 ;  /* 0x00000008ff08723e */ /* 0x001fe400020006ff */
[----:B-1----:R-:W-:-:S03]  /*15e0*/  F2FP.F16.E4M3.UNPACK_B R6, R6 ;  /* 0x00000006ff06723e */ /* 0x002fc600020006ff */
[----:B------:R-:W-:Y:S02]  /*15f0*/  HADD2.F32 R11, -RZ, R8.H0_H0 ;  /* 0x20000008ff0b7230 */ /* 0x000fe40000004100 */
[----:B------:R-:W-:-:S03]  /*1600*/  HADD2.F32 R6, -RZ, R6.H0_H0 ;  /* 0x20000006ff067230 */ /* 0x000fc60000004100 */
[----:B------:R-:W-:Y:S02]  /*1610*/  FMUL R8, R98, R11 ;  /* 0x0000000b62087220 */ /* 0x000fe40000400000 */
[----:B------:R-:W-:Y:S01]  /*1620*/  FMUL R11, R99, R6 ;  /* 0x00000006630b7220 */ /* 0x000fe20000400000 */
[----:B------:R-:W-:-:S03]  /*1630*/  MOV R6, R76 ;  /* 0x0000004c00067202 */ /* 0x000fc60000000f00 */
[----:B------:R-:W-:-:S07]  /*1640*/  FFMA R4, R11, R8, R4 ;  /* 0x000000080b047223 */ /* 0x000fce0000000004 */
.L_x_19:
[----:B------:R-:W-:Y:S05]  /*1650*/  BSYNC.RECONVERGENT B1 ;  /* 0x0000000000017941 */ /* 0x000fea0003800200 */
.L_x_18:
[----:B------:R-:W-:-:S13]  /*1660*/  ISETP.GE.U32.AND P0, PT, R95, 0xe0, PT ;  /* 0x000000e05f00780c */ /* 0x000fda0003f06070 */
[----:B------:R-:W-:Y:S05]  /*1670*/  @!P0 BRA `(.L_x_17) ;  /* 0x0000000400348947 */ /* 0x000fea0003800000 */
.L_x_20:
[----:B------:R-:W-:Y:S01]  /*1680*/  IADD3 R8, PT, PT, R85, R6, RZ ;  /* 0x0000000655087210 */ /* 0x000fe20007ffe0ff */
[----:B------:R-:W-:Y:S01]  /*1690*/  IMAD.IADD R12, R9, 0x1, R6 ;  /* 0x00000001090c7824 */ /* 0x000fe200078e0206 */
[----:B------:R-:W-:-:S03]  /*16a0*/  IADD3 R6, PT, PT, R6, 0x100, RZ ;  /* 0x0000010006067810 */ /* 0x000fc60007ffe0ff */
[----:B------:R-:W0:Y:S01]  /*16b0*/  LDS.U8 R10, [R8] ;  /* 0x00000000080a7984 */ /* 0x000e220000000000 */
[----:B------:R-:W-:-:S03]  /*16c0*/  ISETP.GE.AND P0, PT, R6, R7, PT ;  /* 0x000000070600720c */ /* 0x000fc60003f06270 */
[----:B------:R-:W1:Y:S04]  /*16d0*/  LDS.U8 R11, [R12] ;  /* 0x000000000c0b7984 */ /* 0x000e680000000000 */
[----:B------:R-:W2:Y:S04]  /*16e0*/  LDS.U8 R14, [R8+0x20] ;  /* 0x00002000080e7984 */ /* 0x000ea80000000000 */
[----:B------:R-:W3:Y:S04]  /*16f0*/  LDS.U8 R15, [R12+0x20] ;  /* 0x000020000c0f7984 */ /* 0x000ee80000000000 */
[----:B------:R-:W4:Y:S04]  /*1700*/  LDS.U8 R16, [R8+0x40] ;  /* 0x0000400008107984 */ /* 0x000f280000000000 */
[----:B------:R-:W4:Y:S04]  /*1710*/  LDS.U8 R17, [R12+0x40] ;  /* 0x000040000c117984 */ /* 0x000f280000000000 */
[----:B------:R-:W4:Y:S04]  /*1720*/  LDS.U8 R18, [R8+0x60] ;  /* 0x0000600008127984 */ /* 0x000f280000000000 */
[----:B------:R-:W4:Y:S04]  /*1730*/  LDS.U8 R19, [R12+0x60] ;  /* 0x000060000c137984 */ /* 0x000f280000000000 */
[----:B------:R-:W4:Y:S04]  /*1740*/  LDS.U8 R24, [R8+0x80] ;  /* 0x0000800008187984 */ /* 0x000f280000000000 */
[----:B------:R-:W4:Y:S01]  /*1750*/  LDS.U8 R25, [R12+0x80] ;  /* 0x000080000c197984 */ /* 0x000f220000000000 */
[----:B0-----:R-:W-:-:S03]  /*1760*/  F2FP.F16.E4M3.UNPACK_B R10, R10 ;  /* 0x0000000aff0a723e */ /* 0x001fc600020006ff */
[----:B------:R-:W0:Y:S01]  /*1770*/  LDS.U8 R26, [R8+0xa0] ;  /* 0x0000a000081a7984 */ /* 0x000e220000000000 */
[----:B-1----:R-:W-:Y:S01]  /*1780*/  F2FP.F16.E4M3.UNPACK_B R11, R11 ;  /* 0x0000000bff0b723e */ /* 0x002fe200020006ff */
[----:B------:R-:W-:Y:S02]  /*1790*/  HADD2.F32 R10, -RZ, R10.H0_H0 ;  /* 0x2000000aff0a7230 */ /* 0x000fe40000004100 */
[----:B------:R-:W1:Y:S01]  /*17a0*/  LDS.U8 R27, [R12+0xa0] ;  /* 0x0000a0000c1b7984 */ /* 0x000e620000000000 */
[----:B--2---:R-:W-:Y:S01]  /*17b0*/  F2FP.F16.E4M3.UNPACK_B R14, R14 ;  /* 0x0000000eff0e723e */ /* 0x004fe200020006ff */
[----:B------:R-:W-:Y:S02]  /*17c0*/  HADD2.F32 R13, -RZ, R11.H0_H0 ;  /* 0x2000000bff0d7230 */ /* 0x000fe40000004100 */
[----:B-----5:R-:W-:Y:S01]  /*17d0*/  FMUL R11, R99, R10 ;  /* 0x0000000a630b7220 */ /* 0x020fe20000400000 */
[----:B------:R-:W2:Y:S01]  /*17e0*/  LDS.U8 R28, [R12+0xc0] ;  /* 0x0000c0000c1c7984 */ /* 0x000ea20000000000 */
[----:B---3--:R-:W-:Y:S01]  /*17f0*/  F2FP.F16.E4M3.UNPACK_B R15, R15 ;  /* 0x0000000fff0f723e */ /* 0x008fe200020006ff */
[----:B------:R-:W-:-:S02]  /*1800*/  HADD2.F32 R14, -RZ, R14.H0_H0 ;  /* 0x2000000eff0e7230 */ /* 0x000fc40000004100 */
[----:B------:R-:W-:Y:S01]  /*1810*/  FMUL R13, R98, R13 ;  /* 0x0000000d620d7220 */ /* 0x000fe20000400000 */
[----:B------:R-:W3:Y:S01]  /*1820*/  LDS.U8 R10, [R8+0xc0] ;  /* 0x0000c000080a7984 */ /* 0x000ee20000000000 */
[----:B----4-:R-:W-:Y:S01]  /*1830*/  F2FP.F16.E4M3.UNPACK_B R16, R16 ;  /* 0x00000010ff10723e */ /* 0x010fe200020006ff */
[----:B------:R-:W-:Y:S02]  /*1840*/  HADD2.F32 R15, -RZ, R15.H0_H0 ;  /* 0x2000000fff0f7230 */ /* 0x000fe40000004100 */
[----:B------:R-:W-:Y:S01]  /*1850*/  FFMA R11, R11, R13, R4 ;  /* 0x0000000d0b0b7223 */ /* 0x000fe20000000004 */
[----:B------:R-:W4:Y:S01]  /*1860*/  LDS.U8 R29, [R12+0xe0] ;  /* 0x0000e0000c1d7984 */ /* 0x000f220000000000 */
[----:B------:R-:W-:Y:S01]  /*1870*/  F2FP.F16.E4M3.UNPACK_B R17, R17 ;  /* 0x00000011ff11723e */ /* 0x000fe200020006ff */
[----:B------:R-:W-:Y:S02]  /*1880*/  HADD2.F32 R16, -RZ, R16.H0_H0 ;  /* 0x20000010ff107230 */ /* 0x000fe40000004100 */
[----:B------:R-:W-:Y:S01]  /*1890*/  FMUL R14, R99, R14 ;  /* 0x0000000e630e7220 */ /* 0x000fe20000400000 */
[----:B------:R-:W4:Y:S01]  /*18a0*/  LDS.U8 R4, [R8+0xe0] ;  /* 0x0000e00008047984 */ /* 0x000f220000000000 */
[----:B------:R-:W-:Y:S01]  /*18b0*/  F2FP.F16.E4M3.UNPACK_B R18, R18 ;  /* 0x00000012ff12723e */ /* 0x000fe200020006ff */
[----:B------:R-:W-:-:S02]  /*18c0*/  HADD2.F32 R17, -RZ, R17.H0_H0 ;  /* 0x20000011ff117230 */ /* 0x000fc40000004100 */
[----:B------:R-:W-:Y:S01]  /*18d0*/  FMUL R15, R98, R15 ;  /* 0x0000000f620f7220 */ /* 0x000fe20000400000 */
[C---:B------:R-:W-:Y:S01]  /*18e0*/  FMUL R16, R99.reuse, R16 ;  /* 0x0000001063107220 */ /* 0x040fe20000400000 */
[----:B------:R-:W-:Y:S01]  /*18f0*/  F2FP.F16.E4M3.UNPACK_B R19, R19 ;  /* 0x00000013ff13723e */ /* 0x000fe200020006ff */
[----:B------:R-:W-:Y:S02]  /*1900*/  HADD2.F32 R18, -RZ, R18.H0_H0 ;  /* 0x20000012ff127230 */ /* 0x000fe40000004100 */
[----:B------:R-:W-:Y:S01]  /*1910*/  FFMA R11, R14, R15, R11 ;  /* 0x0000000f0e0b7223 */ /* 0x000fe2000000000b */
[----:B------:R-:W-:Y:S01]  /*1920*/  FMUL R17, R98, R17 ;  /* 0x0000001162117220 */ /* 0x000fe20000400000 */
[----:B------:R-:W-:Y:S01]  /*1930*/  F2FP.F16.E4M3.UNPACK_B R24, R24 ;  /* 0x00000018ff18723e */ /* 0x000fe200020006ff */
[----:B------:R-:W-:Y:S02]  /*1940*/  HADD2.F32 R19, -RZ, R19.H0_H0 ;  /* 0x20000013ff137230 */ /* 0x000fe40000004100 */
[----:B------:R-:W-:Y:S01]  /*1950*/  FMUL R18, R99, R18 ;  /* 0x0000001263127220 */ /* 0x000fe20000400000 */
[----:B------:R-:W-:Y:S01]  /*1960*/  FFMA R11, R16, R17, R11 ;  /* 0x00000011100b7223 */ /* 0x000fe2000000000b */
[----:B------:R-:W-:Y:S01]  /*1970*/  F2FP.F16.E4M3.UNPACK_B R25, R25 ;  /* 0x00000019ff19723e */ /* 0x000fe200020006ff */
[----:B------:R-:W-:-:S02]  /*1980*/  HADD2.F32 R24, -RZ, R24.H0_H0 ;  /* 0x20000018ff187230 */ /* 0x000fc40000004100 */
[----:B------:R-:W-:Y:S01]  /*1990*/  FMUL R19, R98, R19 ;  /* 0x0000001362137220 */ /* 0x000fe20000400000 */
[----:B0-----:R-:W-:Y:S01]  /*19a0*/  F2FP.F16.E4M3.UNPACK_B R26, R26 ;  /* 0x0000001aff1a723e */ /* 0x001fe200020006ff */
[----:B------:R-:W-:Y:S02]  /*19b0*/  HADD2.F32 R25, -RZ, R25.H0_H0 ;  /* 0x20000019ff197230 */ /* 0x000fe40000004100 */
[----:B------:R-:W-:Y:S01]  /*19c0*/  FFMA R11, R18, R19, R11 ;  /* 0x00000013120b7223 */ /* 0x000fe2000000000b */
[----:B------:R-:W-:Y:S01]  /*19d0*/  FMUL R24, R99, R24 ;  /* 0x0000001863187220 */ /* 0x000fe20000400000 */
[----:B-1----:R-:W-:Y:S01]  /*19e0*/  F2FP.F16.E4M3.UNPACK_B R27, R27 ;  /* 0x0000001bff1b723e */ /* 0x002fe200020006ff */
[----:B------:R-:W-:Y:S02]  /*19f0*/  HADD2.F32 R26, -RZ, R26.H0_H0 ;  /* 0x2000001aff1a7230 */ /* 0x000fe40000004100 */
[----:B------:R-:W-:Y:S01]  /*1a00*/  FMUL R25, R98, R25 ;  /* 0x0000001962197220 */ /* 0x000fe20000400000 */
[----:B--2---:R-:W-:Y:S01]  /*1a10*/  F2FP.F16.E4M3.UNPACK_B R28, R28 ;  /* 0x0000001cff1c723e */ /* 0x004fe200020006ff */
[----:B------:R-:W-:-:S02]  /*1a20*/  HADD2.F32 R27, -RZ, R27.H0_H0 ;  /* 0x2000001bff1b7230 */ /* 0x000fc40000004100 */
[----:B------:R-:W-:Y:S01]  /*1a30*/  FFMA R11, R24, R25, R11 ;  /* 0x00000019180b7223 */ /* 0x000fe2000000000b */
[----:B------:R-:W-:Y:S01]  /*1a40*/  FMUL R26, R99, R26 ;  /* 0x0000001a631a7220 */ /* 0x000fe20000400000 */
[----:B---3--:R-:W-:Y:S01]  /*1a50*/  F2FP.F16.E4M3.UNPACK_B R10, R10 ;  /* 0x0000000aff0a723e */ /* 0x008fe200020006ff */
[----:B------:R-:W-:Y:S02]  /*1a60*/  HADD2.F32 R13, -RZ, R28.H0_H0 ;  /* 0x2000001cff0d7230 */ /* 0x000fe40000004100 */
[----:B------:R-:W-:Y:S01]  /*1a70*/  FMUL R27, R98, R27 ;  /* 0x0000001b621b7220 */ /* 0x000fe20000400000 */
[----:B----4-:R-:W-:Y:S01]  /*1a80*/  F2FP.F16.E4M3.UNPACK_B R29, R29 ;  /* 0x0000001dff1d723e */ /* 0x010fe200020006ff */
[----:B------:R-:W-:Y:S02]  /*1a90*/  HADD2.F32 R10, -RZ, R10.H0_H0 ;  /* 0x2000000aff0a7230 */ /* 0x000fe40000004100 */
[----:B------:R-:W-:Y:S01]  /*1aa0*/  FFMA R11, R26, R27, R11 ;  /* 0x0000001b1a0b7223 */ /* 0x000fe2000000000b */
[----:B------:R-:W-:Y:S01]  /*1ab0*/  FMUL R13, R98, R13 ;  /* 0x0000000d620d7220 */ /* 0x000fe20000400000 */
[----:B------:R-:W-:Y:S01]  /*1ac0*/  F2FP.F16.E4M3.UNPACK_B R4, R4 ;  /* 0x00000004ff04723e */ /* 0x000fe200020006ff */
[----:B------:R-:W-:-:S02]  /*1ad0*/  HADD2.F32 R29, -RZ, R29.H0_H0 ;  /* 0x2000001dff1d7230 */ /* 0x000fc40000004100 */
[C---:B------:R-:W-:Y:S02]  /*1ae0*/  FMUL R10, R99.reuse, R10 ;  /* 0x0000000a630a7220 */ /* 0x040fe40000400000 */
[----:B------:R-:W-:Y:S02]  /*1af0*/  HADD2.F32 R4, -RZ, R4.H0_H0 ;  /* 0x20000004ff047230 */ /* 0x000fe40000004100 */
[----:B------:R-:W-:Y:S01]  /*1b00*/  FFMA R10, R10, R13, R11 ;  /* 0x0000000d0a0a7223 */ /* 0x000fe2000000000b */
[----:B------:R-:W-:Y:S02]  /*1b10*/  FMUL R29, R98, R29 ;  /* 0x0000001d621d7220 */ /* 0x000fe40000400000 */
[----:B------:R-:W-:-:S04]  /*1b20*/  FMUL R11, R99, R4 ;  /* 0x00000004630b7220 */ /* 0x000fc80000400000 */
[----:B------:R-:W-:Y:S01]  /*1b30*/  FFMA R4, R11, R29, R10 ;  /* 0x0000001d0b047223 */ /* 0x000fe2000000000a */
[----:B------:R-:W-:Y:S06]  /*1b40*/  @!P0 BRA `(.L_x_20) ;  /* 0xfffffff800cc8947 */ /* 0x000fec000383ffff */
.L_x_17:
[----:B------:R-:W-:Y:S05]  /*1b50*/  BSYNC.RECONVERGENT B0 ;  /* 0x0000000000007941 */ /* 0x000fea0003800200 */
.L_x_16:
[----:B------:R-:W-:-:S03]  /*1b60*/  UMOV UR4, 0xffffffff ;  /* 0xffffffff00047882 */ /* 0x000fc60000000000 */
[----:B------:R-:W-:Y:S05]  /*1b70*/  BRA.DIV UR4, `(.L_x_21) ;  /* 0x0000002a04607947 */ /* 0x000fea000b800000 */
[----:B------:R-:W1:Y:S02]  /*1b80*/  SHFL.DOWN PT, R7, R4, 0x10, 0x1f ;  /* 0x0a001f0004077f89 */ /* 0x000e6400000e0000 */
[----:B-1----:R-:W-:-:S05]  /*1b90*/  FADD R7, R7, R4 ;  /* 0x0000000407077221 */ /* 0x002fca0000000000 */
[----:B------:R-:W1:Y:S02]  /*1ba0*/  SHFL.DOWN PT, R6, R7, 0x8, 0x1f ;  /* 0x09001f0007067f89 */ /* 0x000e6400000e0000 */
[----:B-1----:R-:W-:-:S05]  /*1bb0*/  FADD R6, R7, R6 ;  /* 0x0000000607067221 */ /* 0x002fca0000000000 */
[----:B0-----:R-:W0:Y:S02]  /*1bc0*/  SHFL.DOWN PT, R9, R6, 0x4, 0x1f ;  /* 0x08801f0006097f89 */ /* 0x001e2400000e0000 */
[----:B0-----:R-:W-:-:S05]  /*1bd0*/  FADD R9, R6, R9 ;  /* 0x0000000906097221 */ /* 0x001fca0000000000 */
[----:B------:R-:W0:Y:S02]  /*1be0*/  SHFL.DOWN PT, R8, R9, 0x2, 0x1f ;  /* 0x08401f0009087f89 */ /* 0x000e2400000e0000 */
[----:B0-----:R-:W-:-:S05]  /*1bf0*/  FADD R8, R9, R8 ;  /* 0x0000000809087221 */ /* 0x001fca0000000000 */
[----:B------:R0:W1:Y:S02]  /*1c00*/  SHFL.DOWN PT, R11, R8, 0x1, 0x1f ;  /* 0x08201f00080b7f89 */ /* 0x00006400000e0000 */
.L_x_67:
[----:B------:R-:W2:Y:S01]  /*1c10*/  LDCU UR4, c[0x0][0x3c8] ;  /* 0x00007900ff0477ac */ /* 0x000ea20008000800 */
[----:B-1----:R-:W-:Y:S01]  /*1c20*/  FADD R11, R8, R11 ;  /* 0x0000000b080b7221 */ /* 0x002fe20000000000 */
[C---:B------:R-:W-:Y:S01]  /*1c30*/  LEA R4, R5.reuse, R78, 0x2 ;  /* 0x0000004e05047211 */ /* 0x040fe200078e10ff */
[----:B------:R-:W-:-:S05]  /*1c40*/  VIADD R5, R5, 0x1 ;  /* 0x0000000105057836 */ /* 0x000fca0000000000 */
[----:B------:R-:W-:Y:S01]  /*1c50*/  ISETP.GE.AND P0, PT, R5, R83, PT ;  /* 0x000000530500720c */ /* 0x000fe20003f06270 */
[----:B--2---:R-:W-:-:S05]  /*1c60*/  FMUL R11, R11, UR4 ;  /* 0x000000040b0b7c20 */ /* 0x004fca0008400000 */
[----:B------:R3:W-:Y:S07]  /*1c70*/  STL [R4], R11 ;  /* 0x0000000b04007387 */ /* 0x0007ee0000100800 */
[----:B------:R-:W-:Y:S05]  /*1c80*/  @!P0 BRA `(.L_x_22) ;  /* 0xfffffff000e88947 */ /* 0x000fea000383ffff */
.L_x_15:
[----:B------:R-:W4:Y:S01]  /*1c90*/  LDS R103, [R89] ;  /* 0x0000000059677984 */ /* 0x000f220000000800 */
[----:B------:R-:W-:Y:S02]  /*1ca0*/  ISETP.GE.AND P0, PT, R83, 0x1, PT ;  /* 0x000000015300780c */ /* 0x000fe40003f06270 */
[----:B----4-:R-:W-:-:S11]  /*1cb0*/  MOV R84, R103 ;  /* 0x0000006700547202 */ /* 0x010fd60000000f00 */
[----:B------:R-:W-:Y:S05]  /*1cc0*/  @!P0 BRA `(.L_x_23) ;  /* 0x0000000400088947 */ /* 0x000fea0003800000 */
[----:B------:R-:W-:Y:S01]  /*1cd0*/  ISETP.GE.U32.AND P0, PT, R21, 0xf, PT ;  /* 0x0000000f1500780c */ /* 0x000fe20003f06070 */
[----:B------:R-:W-:Y:S01]  /*1ce0*/  HFMA2 R25, -RZ, RZ, 0, 0 ;  /* 0x00000000ff197431 */ /* 0x000fe200000001ff */
[----:B------:R-:W-:Y:S01]  /*1cf0*/  ISETP.NE.AND P2, PT, R22, RZ, PT ;  /* 0x000000ff1600720c */ /* 0x000fe20003f45270 */
[----:B------:R-:W-:-:S10]  /*1d00*/  IMAD.MOV.U32 R84, RZ, RZ, R103 ;  /* 0x000000ffff547224 */ /* 0x000fd400078e0067 */
[----:B------:R-:W-:Y:S05]  /*1d10*/  @!P0 BRA `(.L_x_24) ;  /* 0x00000000004c8947 */ /* 0x000fea0003800000 */
[----:B------:R-:W-:Y:S01]  /*1d20*/  IADD3 R25, PT, PT, R83, -R22, RZ ;  /* 0x8000001653197210 */ /* 0x000fe20007ffe0ff */
[----:B------:R-:W-:Y:S01]  /*1d30*/  IMAD.MOV.U32 R84, RZ, RZ, R103 ;  /* 0x000000ffff547224 */ /* 0x000fe200078e0067 */
[----:B------:R-:W-:-:S07]  /*1d40*/  MOV R24, RZ ;  /* 0x000000ff00187202 */ /* 0x000fce0000000f00 */
.L_x_25:
[----:B------:R-:W-:-:S05]  /*1d50*/  LEA R26, R24, R78, 0x2 ;  /* 0x0000004e181a7211 */ /* 0x000fca00078e10ff */
[----:B-123--:R-:W2:Y:S04]  /*1d60*/  LDL.128 R4, [R26] ;  /* 0x000000001a047983 */ /* 0x00eea80000100c00 */
[----:B0-----:R-:W3:Y:S04]  /*1d70*/  LDL.128 R8, [R26+0x10] ;  /* 0x000010001a087983 */ /* 0x001ee80000100c00 */
[----:B------:R-:W4:Y:S04]  /*1d80*/  LDL.128 R12, [R26+0x20] ;  /* 0x000020001a0c7983 */ /* 0x000f280000100c00 */
[----:B------:R-:W4:Y:S01]  /*1d90*/  LDL.128 R16, [R26+0x30] ;  /* 0x000030001a107983 */ /* 0x000f220000100c00 */
[----:B------:R-:W-:-:S04]  /*1da0*/  IADD3 R24, PT, PT, R24, 0x10, RZ ;  /* 0x0000001018187810 */ /* 0x000fc80007ffe0ff */
[----:B------:R-:W-:Y:S02]  /*1db0*/  ISETP.NE.AND P0, PT, R24, R25, PT ;  /* 0x000000191800720c */ /* 0x000fe40003f05270 */
[----:B--2---:R-:W-:-:S04]  /*1dc0*/  FMNMX3 R4, R84, R4, R5, !PT ;  /* 0x0000000454047276 */ /* 0x004fc80007800005 */
[----:B------:R-:W-:-:S04]  /*1dd0*/  FMNMX3 R4, R4, R6, R7, !PT ;  /* 0x0000000604047276 */ /* 0x000fc80007800007 */
[----:B---3--:R-:W-:-:S04]  /*1de0*/  FMNMX3 R4, R4, R8, R9, !PT ;  /* 0x0000000804047276 */ /* 0x008fc80007800009 */
[----:B------:R-:W-:-:S04]  /*1df0*/  FMNMX3 R4, R4, R10, R11, !PT ;  /* 0x0000000a04047276 */ /* 0x000fc8000780000b */
[----:B----4-:R-:W-:-:S04]  /*1e00*/  FMNMX3 R4, R4, R12, R13, !PT ;  /* 0x0000000c04047276 */ /* 0x010fc8000780000d */
[----:B------:R-:W-:-:S04]  /*1e10*/  FMNMX3 R4, R4, R14, R15, !PT ;  /* 0x0000000e04047276 */ /* 0x000fc8000780000f */
[----:B------:R-:W-:-:S04]  /*1e20*/  FMNMX3 R4, R4, R16, R17, !PT ;  /* 0x0000001004047276 */ /* 0x000fc80007800011 */
[----:B------:R-:W-:Y:S01]  /*1e30*/  FMNMX3 R84, R4, R18, R19, !PT ;  /* 0x0000001204547276 */ /* 0x000fe20007800013 */
[----:B------:R-:W-:Y:S06]  /*1e40*/  @P0 BRA `(.L_x_25) ;  /* 0xfffffffc00c00947 */ /* 0x000fec000383ffff */
.L_x_24:
[----:B------:R-:W-:Y:S05]  /*1e50*/  @!P2 BRA `(.L_x_23) ;  /* 0x0000000000a4a947 */ /* 0x000fea0003800000 */
[----:B------:R-:W-:Y:S02]  /*1e60*/  ISETP.GE.U32.AND P0, PT, R22, 0x8, PT ;  /* 0x000000081600780c */ /* 0x000fe40003f06070 */
[----:B------:R-:W-:-:S11]  /*1e70*/  ISETP.NE.AND P2, PT, R23, RZ, PT ;  /* 0x000000ff1700720c */ /* 0x000fd60003f45270 */
[----:B------:R-:W-:Y:S05]  /*1e80*/  @!P0 BRA `(.L_x_26) ;  /* 0x0000000000388947 */ /* 0x000fea0003800000 */
[----:B---3--:R-:W-:-:S05]  /*1e90*/  IMAD R4, R25, 0x4, R78 ;  /* 0x0000000419047824 */ /* 0x008fca00078e024e */
[----:B------:R-:W3:Y:S04]  /*1ea0*/  LDL R5, [R4] ;  /* 0x0000000004057983 */ /* 0x000ee80000100800 */
[----:B------:R-:W3:Y:S04]  /*1eb0*/  LDL R6, [R4+0x4] ;  /* 0x0000040004067983 */ /* 0x000ee80000100800 */
[----:B012---:R-:W2:Y:S04]  /*1ec0*/  LDL R8, [R4+0x8] ;  /* 0x0000080004087983 */ /* 0x007ea80000100800 */
[----:B------:R-:W2:Y:S04]  /*1ed0*/  LDL R7, [R4+0xc] ;  /* 0x00000c0004077983 */ /* 0x000ea80000100800 */
[----:B------:R-:W4:Y:S04]  /*1ee0*/  LDL R10, [R4+0x10] ;  /* 0x00001000040a7983 */ /* 0x000f280000100800 */
[----:B------:R-:W4:Y:S04]  /*1ef0*/  LDL R9, [R4+0x14] ;  /* 0x0000140004097983 */ /* 0x000f280000100800 */
[----:B------:R-:W4:Y:S04]  /*1f00*/  LDL R12, [R4+0x18] ;  /* 0x00001800040c7983 */ /* 0x000f280000100800 */
[----:B------:R-:W4:Y:S01]  /*1f10*/  LDL R11, [R4+0x1c] ;  /* 0x00001c00040b7983 */ /* 0x000f220000100800 */
[----:B------:R-:W-:-:S02]  /*1f20*/  IADD3 R25, PT, PT, R25, 0x8, RZ ;  /* 0x0000000819197810 */ /* 0x000fc40007ffe0ff */
[----:B---3--:R-:W-:-:S04]  /*1f30*/  FMNMX3 R5, R84, R5, R6, !PT ;  /* 0x0000000554057276 */ /* 0x008fc80007800006 */
[----:B--2---:R-:W-:-:S04]  /*1f40*/  FMNMX3 R5, R5, R8, R7, !PT ;  /* 0x0000000805057276 */ /* 0x004fc80007800007 */
[----:B----4-:R-:W-:-:S04]  /*1f50*/  FMNMX3 R5, R5, R10, R9, !PT ;  /* 0x0000000a05057276 */ /* 0x010fc80007800009 */
[----:B------:R-:W-:-:S07]  /*1f60*/  FMNMX3 R84, R5, R12, R11, !PT ;  /* 0x0000000c05547276 */ /* 0x000fce000780000b */
.L_x_26:
[----:B------:R-:W-:Y:S05]  /*1f70*/  @!P2 BRA `(.L_x_23) ;  /* 0x00000000005ca947 */ /* 0x000fea0003800000 */
[----:B------:R-:W-:Y:S02]  /*1f80*/  ISETP.GE.U32.AND P0, PT, R23, 0x4, PT ;  /* 0x000000041700780c */ /* 0x000fe40003f06070 */
[----:B01----:R-:W-:-:S04]  /*1f90*/  LOP3.LUT R9, R20, 0x3, RZ, 0xc0, !PT ;  /* 0x0000000314097812 */ /* 0x003fc800078ec0ff */
[----:B------:R-:W-:-:S07]  /*1fa0*/  ISETP.NE.AND P2, PT, R9, RZ, PT ;  /* 0x000000ff0900720c */ /* 0x000fce0003f45270 */
[----:B------:R-:W-:Y:S06]  /*1fb0*/  @!P0 BRA `(.L_x_27) ;  /* 0x0000000000208947 */ /* 0x000fec0003800000 */
[----:B---3--:R-:W-:-:S05]  /*1fc0*/  LEA R4, R25, R78, 0x2 ;  /* 0x0000004e19047211 */ /* 0x008fca00078e10ff */
[----:B------:R-:W3:Y:S04]  /*1fd0*/  LDL R5, [R4] ;  /* 0x0000000004057983 */ /* 0x000ee80000100800 */
[----:B------:R-:W3:Y:S04]  /*1fe0*/  LDL R6, [R4+0x4] ;  /* 0x0000040004067983 */ /* 0x000ee80000100800 */
[----:B--2---:R-:W2:Y:S04]  /*1ff0*/  LDL R8, [R4+0x8] ;  /* 0x0000080004087983 */ /* 0x004ea80000100800 */
[----:B------:R-:W2:Y:S01]  /*2000*/  LDL R7, [R4+0xc] ;  /* 0x00000c0004077983 */ /* 0x000ea20000100800 */
[----:B------:R-:W-:Y:S01]  /*2010*/  VIADD R25, R25, 0x4 ;  /* 0x0000000419197836 */ /* 0x000fe20000000000 */
[----:B---3--:R-:W-:-:S04]  /*2020*/  FMNMX3 R5, R84, R5, R6, !PT ;  /* 0x0000000554057276 */ /* 0x008fc80007800006 */
[----:B--2---:R-:W-:-:S07]  /*2030*/  FMNMX3 R84, R5, R8, R7, !PT ;  /* 0x0000000805547276 */ /* 0x004fce0007800007 */
.L_x_27:
[----:B------:R-:W-:Y:S05]  /*2040*/  @!P2 BRA `(.L_x_23) ;  /* 0x000000000028a947 */ /* 0x000fea0003800000 */
[----:B------:R-:W-:-:S05]  /*2050*/  LEA R25, R25, R78, 0x2 ;  /* 0x0000004e19197211 */ /* 0x000fca00078e10ff */
[----:B------:R-:W4:Y:S01]  /*2060*/  LDL R5, [R25] ;  /* 0x0000000019057983 */ /* 0x000f220000100800 */
[----:B------:R-:W-:Y:S02]  /*2070*/  ISETP.NE.AND P0, PT, R9, 0x1, PT ;  /* 0x000000010900780c */ /* 0x000fe40003f05270 */
[----:B----4-:R-:W-:-:S11]  /*2080*/  FMNMX R84, R84, R5, !PT ;  /* 0x0000000554547209 */ /* 0x010fd60007800000 */
[----:B------:R-:W-:Y:S05]  /*2090*/  @!P0 BRA `(.L_x_23) ;  /* 0x0000000000148947 */ /* 0x000fea0003800000 */
[----:B------:R-:W-:Y:S01]  /*20a0*/  ISETP.NE.AND P0, PT, R9, 0x2, PT ;  /* 0x000000020900780c */ /* 0x000fe20003f05270 */
[----:B------:R-:W4:-:S12]  /*20b0*/  LDL R5, [R25+0x4] ;  /* 0x0000040019057983 */ /* 0x000f180000100800 */
[----:B--2---:R-:W2:Y:S01]  /*20c0*/  @P0 LDL R7, [R25+0x8] ;  /* 0x0000080019070983 */ /* 0x004ea20000100800 */
[----:B----4-:R-:W-:-:S04]  /*20d0*/  FMNMX R84, R84, R5, !PT ;  /* 0x0000000554547209 */ /* 0x010fc80007800000 */
[----:B--2---:R-:W-:-:S07]  /*20e0*/  @P0 FMNMX R84, R84, R7, !PT ;  /* 0x0000000754540209 */ /* 0x004fce0007800000 */
.L_x_23:
[----:B------:R4:W0:Y:S01]  /*20f0*/  LDS R100, [R87] ;  /* 0x0000000057647984 */ /* 0x0008220000000800 */
[----:B------:R-:W-:Y:S02]  /*2100*/  ISETP.GE.AND P0, PT, R83, 0x1, PT ;  /* 0x000000015300780c */ /* 0x000fe40003f06270 */
[----:B------:R-:W-:-:S11]  /*2110*/  MOV R101, RZ ;  /* 0x000000ff00657202 */ /* 0x000fd60000000f00 */
[----:B----4-:R-:W-:Y:S05]  /*2120*/  @!P0 BRA `(.L_x_28) ;  /* 0x0000000400908947 */ /* 0x010fea0003800000 */
[----:B------:R-:W-:Y:S01]  /*2130*/  ISETP.GE.U32.AND P0, PT, R21, 0x3, PT ;  /* 0x000000031500780c */ /* 0x000fe20003f06070 */
[----:B01----:R-:W-:Y:S01]  /*2140*/  HFMA2 R9, -RZ, RZ, 0, 0 ;  /* 0x00000000ff097431 */ /* 0x003fe200000001ff */
[----:B------:R-:W-:Y:S01]  /*2150*/  LOP3.LUT R20, R20, 0x3, RZ, 0xc0, !PT ;  /* 0x0000000314147812 */ /* 0x000fe200078ec0ff */
[----:B------:R-:W-:-:S03]  /*2160*/  IMAD.MOV.U32 R101, RZ, RZ, RZ ;  /* 0x000000ffff657224 */ /* 0x000fc600078e00ff */
[----:B------:R-:W-:-:S07]  /*2170*/  ISETP.NE.AND P2, PT, R20, RZ, PT ;  /* 0x000000ff1400720c */ /* 0x000fce0003f45270 */
[----:B------:R-:W-:Y:S06]  /*2180*/  @!P0 BRA `(.L_x_29) ;  /* 0x0000000000cc8947 */ /* 0x000fec0003800000 */
[----:B------:R-:W-:Y:S01]  /*2190*/  IADD3 R9, PT, PT, R83, -R20, RZ ;  /* 0x8000001453097210 */ /* 0x000fe20007ffe0ff */
[----:B------:R-:W-:Y:S01]  /*21a0*/  IMAD.MOV.U32 R101, RZ, RZ, RZ ;  /* 0x000000ffff657224 */ /* 0x000fe200078e00ff */
[----:B--2---:R-:W-:-:S07]  /*21b0*/  MOV R8, RZ ;  /* 0x000000ff00087202 */ /* 0x004fce0000000f00 */
.L_x_30:
[----:B0-----:R-:W-:-:S05]  /*21c0*/  LEA R10, R8, R78, 0x2 ;  /* 0x0000004e080a7211 */ /* 0x001fca00078e10ff */
[----:B---3--:R-:W2:Y:S01]  /*21d0*/  LDL.128 R4, [R10] ;  /* 0x000000000a047983 */ /* 0x008ea20000100c00 */
[----:B------:R-:W-:Y:S01]  /*21e0*/  IMAD.MOV.U32 R17, RZ, RZ, 0x3bbb989d ;  /* 0x3bbb989dff117424 */ /* 0x000fe200078e00ff */
[----:B------:R-:W-:Y:S01]  /*21f0*/  MOV R16, 0x437c0000 ;  /* 0x437c000000107802 */ /* 0x000fe20000000f00 */
[----:B------:R-:W-:-:S05]  /*2200*/  VIADD R8, R8, 0x4 ;  /* 0x0000000408087836 */ /* 0x000fca0000000000 */
[----:B------:R-:W-:Y:S01]  /*2210*/  ISETP.NE.AND P0, PT, R8, R9, PT ;  /* 0x000000090800720c */ /* 0x000fe20003f05270 */
[--C-:B--2---:R-:W-:Y:S01]  /*2220*/  FADD R4, R4, -R84.reuse ;  /* 0x8000005404047221 */ /* 0x104fe20000000000 */
[--C-:B------:R-:W-:Y:S01]  /*2230*/  FADD R12, R5, -R84.reuse ;  /* 0x80000054050c7221 */ /* 0x100fe20000000000 */
[----:B------:R-:W-:Y:S02]  /*2240*/  FADD R14, R6, -R84 ;  /* 0x80000054060e7221 */ /* 0x000fe40000000000 */
[-C--:B------:R-:W-:Y:S01]  /*2250*/  FFMA.SAT R11, R4, R17.reuse, 0.5 ;  /* 0x3f000000040b7423 */ /* 0x080fe20000002011 */
[-C--:B------:R-:W-:Y:S01]  /*2260*/  FFMA.SAT R13, R12, R17.reuse, 0.5 ;  /* 0x3f0000000c0d7423 */ /* 0x080fe20000002011 */
[----:B------:R-:W-:Y:S02]  /*2270*/  FFMA.SAT R6, R14, R17, 0.5 ;  /* 0x3f0000000e067423 */ /* 0x000fe40000002011 */
[-C--:B------:R-:W-:Y:S01]  /*2280*/  FFMA.RM R11, R11, R16.reuse, 12582913 ;  /* 0x4b4000010b0b7423 */ /* 0x080fe20000004010 */
[----:B------:R-:W-:-:S03]  /*2290*/  FFMA.RM R13, R13, R16, 12582913 ;  /* 0x4b4000010d0d7423 */ /* 0x000fc60000004010 */
[----:B------:R-:W-:Y:S01]  /*22a0*/  FADD R5, R11, -12583039 ;  /* 0xcb40007f0b057421 */ /* 0x000fe20000000000 */
[C---:B------:R-:W-:Y:S01]  /*22b0*/  FADD R15, R13.reuse, -12583039 ;  /* 0xcb40007f0d0f7421 */ /* 0x040fe20000000000 */
[----:B------:R-:W-:Y:S02]  /*22c0*/  IMAD.SHL.U32 R13, R13, 0x800000, RZ ;  /* 0x008000000d0d7824 */ /* 0x000fe400078e00ff */
[----:B------:R-:W-:Y:S01]  /*22d0*/  FFMA R5, R4, 1.4426950216293334961, -R5 ;  /* 0x3fb8aa3b04057823 */ /* 0x000fe20000000805 */
[----:B------:R-:W-:-:S03]  /*22e0*/  FFMA R15, R12, 1.4426950216293334961, -R15 ;  /* 0x3fb8aa3b0c0f7823 */ /* 0x000fc6000000080f */
[----:B------:R-:W-:Y:S01]  /*22f0*/  FFMA R5, R4, 1.925963033500011079e-08, R5 ;  /* 0x32a5706004057823 */ /* 0x000fe20000000005 */
[----:B------:R-:W-:Y:S01]  /*2300*/  FADD R4, R7, -R84 ;  /* 0x8000005407047221 */ /* 0x000fe20000000000 */
[-C--:B------:R-:W-:Y:S01]  /*2310*/  FFMA.RM R7, R6, R16.reuse, 12582913 ;  /* 0x4b40000106077423 */ /* 0x080fe20000004010 */
[----:B------:R-:W-:Y:S02]  /*2320*/  FFMA R15, R12, 1.925963033500011079e-08, R15 ;  /* 0x32a570600c0f7823 */ /* 0x000fe4000000000f */
[----:B------:R-:W-:Y:S01]  /*2330*/  FFMA.SAT R6, R4, R17, 0.5 ;  /* 0x3f00000004067423 */ /* 0x000fe20000002011 */
[C---:B------:R-:W-:Y:S01]  /*2340*/  FADD R17, R7.reuse, -12583039 ;  /* 0xcb40007f07117421 */ /* 0x040fe20000000000 */
[----:B------:R-:W0:Y:S01]  /*2350*/  MUFU.EX2 R5, R5 ;  /* 0x0000000500057308 */ /* 0x000e220000000800 */
[----:B------:R-:W-:Y:S01]  /*2360*/  SHF.L.U32 R7, R7, 0x17, RZ ;  /* 0x0000001707077819 */ /* 0x000fe200000006ff */
[----:B------:R-:W-:Y:S01]  /*2370*/  FFMA.RM R16, R6, R16, 12582913 ;  /* 0x4b40000106107423 */ /* 0x000fe20000004010 */
[----:B------:R-:W-:-:S03]  /*2380*/  FFMA R17, R14, 1.4426950216293334961, -R17 ;  /* 0x3fb8aa3b0e117823 */ /* 0x000fc60000000811 */
[----:B------:R-:W-:Y:S01]  /*2390*/  FADD R19, R16, -12583039 ;  /* 0xcb40007f10137421 */ /* 0x000fe20000000000 */
[----:B------:R-:W-:Y:S01]  /*23a0*/  FFMA R17, R14, 1.925963033500011079e-08, R17 ;  /* 0x32a570600e117823 */ /* 0x000fe20000000011 */
[----:B------:R-:W1:Y:S01]  /*23b0*/  MUFU.EX2 R6, R15 ;  /* 0x0000000f00067308 */ /* 0x000e620000000800 */
[----:B------:R-:W-:Y:S01]  /*23c0*/  SHF.L.U32 R16, R16, 0x17, RZ ;  /* 0x0000001710107819 */ /* 0x000fe200000006ff */
[----:B------:R-:W-:-:S04]  /*23d0*/  FFMA R19, R4, 1.4426950216293334961, -R19 ;  /* 0x3fb8aa3b04137823 */ /* 0x000fc80000000813 */
[----:B------:R-:W-:Y:S01]  /*23e0*/  FFMA R19, R4, 1.925963033500011079e-08, R19 ;  /* 0x32a5706004137823 */ /* 0x000fe20000000013 */
[----:B------:R-:W-:Y:S01]  /*23f0*/  SHF.L.U32 R4, R11, 0x17, RZ ;  /* 0x000000170b047819 */ /* 0x000fe200000006ff */
[----:B------:R-:W2:Y:S04]  /*2400*/  MUFU.EX2 R12, R17 ;  /* 0x00000011000c7308 */ /* 0x000ea80000000800 */
[----:B0-----:R-:W-:-:S04]  /*2410*/  FMUL R4, R4, R5 ;  /* 0x0000000504047220 */ /* 0x001fc80000400000 */
[----:B------:R-:W0:Y:S01]  /*2420*/  MUFU.EX2 R19, R19 ;  /* 0x0000001300137308 */ /* 0x000e220000000800 */
[----:B-1----:R-:W-:Y:S01]  /*2430*/  FMUL R5, R13, R6 ;  /* 0x000000060d057220 */ /* 0x002fe20000400000 */
[----:B--2---:R-:W-:Y:S01]  /*2440*/  FMUL R6, R7, R12 ;  /* 0x0000000c07067220 */ /* 0x004fe20000400000 */
[----:B------:R-:W-:-:S04]  /*2450*/  FADD R12, R4, R101 ;  /* 0x00000065040c7221 */ /* 0x000fc80000000000 */
[----:B------:R-:W-:Y:S01]  /*2460*/  FADD R11, R12, R5 ;  /* 0x000000050c0b7221 */ /* 0x000fe20000000000 */
[----:B0-----:R-:W-:-:S03]  /*2470*/  FMUL R7, R16, R19 ;  /* 0x0000001310077220 */ /* 0x001fc60000400000 */
[----:B------:R-:W-:Y:S02]  /*2480*/  FADD R12, R11, R6 ;  /* 0x000000060b0c7221 */ /* 0x000fe40000000000 */
[----:B------:R0:W-:Y:S02]  /*2490*/  STL.128 [R10], R4 ;  /* 0x000000040a007387 */ /* 0x0001e40000100c00 */
[----:B------:R-:W-:Y:S01]  /*24a0*/  FADD R101, R12, R7 ;  /* 0x000000070c657221 */ /* 0x000fe20000000000 */
[----:B------:R-:W-:Y:S06]  /*24b0*/  @P0 BRA `(.L_x_30) ;  /* 0xfffffffc00400947 */ /* 0x000fec000383ffff */
.L_x_29:
[----:B------:R-:W-:Y:S05]  /*24c0*/  @!P2 BRA `(.L_x_28) ;  /* 0x0000000000a8a947 */ /* 0x000fea0003800000 */
[----:B------:R-:W-:-:S05]  /*24d0*/  LEA R9, R9, R78, 0x2 ;  /* 0x0000004e09097211 */ /* 0x000fca00078e10ff */
[----:B0-----:R-:W4:Y:S01]  /*24e0*/  LDL R5, [R9] ;  /* 0x0000000009057983 */ /* 0x001f220000100800 */
[----:B--2---:R-:W-:Y:S02]  /*24f0*/  HFMA2 R8, -RZ, RZ, 0.96630859375, -0.0022525787353515625 ;  /* 0x3bbb989dff087431 */ /* 0x004fe400000001ff */
[----:B---3--:R-:W-:Y:S01]  /*2500*/  IMAD.MOV.U32 R11, RZ, RZ, 0x437c0000 ;  /* 0x437c0000ff0b7424 */ /* 0x008fe200078e00ff */
[----:B------:R-:W-:Y:S01]  /*2510*/  ISETP.NE.AND P0, PT, R20, 0x1, PT ;  /* 0x000000011400780c */ /* 0x000fe20003f05270 */
[----:B----4-:R-:W-:-:S04]  /*2520*/  FADD R5, R5, -R84 ;  /* 0x8000005405057221 */ /* 0x010fc80000000000 */
[----:B------:R-:W-:-:S04]  /*2530*/  FFMA.SAT R4, R5, R8, 0.5 ;  /* 0x3f00000005047423 */ /* 0x000fc80000002008 */
[----:B------:R-:W-:-:S04]  /*2540*/  FFMA.RM R4, R4, R11, 12582913 ;  /* 0x4b40000104047423 */ /* 0x000fc8000000400b */
[C---:B------:R-:W-:Y:S01]  /*2550*/  FADD R6, R4.reuse, -12583039 ;  /* 0xcb40007f04067421 */ /* 0x040fe20000000000 */
[----:B------:R-:W-:-:S03]  /*2560*/  SHF.L.U32 R4, R4, 0x17, RZ ;  /* 0x0000001704047819 */ /* 0x000fc600000006ff */
[----:B------:R-:W-:-:S04]  /*2570*/  FFMA R6, R5, 1.4426950216293334961, -R6 ;  /* 0x3fb8aa3b05067823 */ /* 0x000fc80000000806 */
[----:B------:R-:W-:-:S04]  /*2580*/  FFMA R6, R5, 1.925963033500011079e-08, R6 ;  /* 0x32a5706005067823 */ /* 0x000fc80000000006 */
[----:B------:R-:W0:Y:S02]  /*2590*/  MUFU.EX2 R5, R6 ;  /* 0x0000000600057308 */ /* 0x000e240000000800 */
[----:B0-----:R-:W-:-:S04]  /*25a0*/  FMUL R4, R4, R5 ;  /* 0x0000000504047220 */ /* 0x001fc80000400000 */
[----:B------:R-:W-:Y:S01]  /*25b0*/  FADD R101, R101, R4 ;  /* 0x0000000465657221 */ /* 0x000fe20000000000 */
[----:B------:R4:W-:Y:S01]  /*25c0*/  STL [R9], R4 ;  /* 0x0000000409007387 */ /* 0x0009e20000100800 */
[----:B------:R-:W-:Y:S05]  /*25d0*/  @!P0 BRA `(.L_x_28) ;  /* 0x0000000000648947 */ /* 0x000fea0003800000 */
[----:B------:R-:W-:Y:S01]  /*25e0*/  ISETP.NE.AND P0, PT, R20, 0x2, PT ;  /* 0x000000021400780c */ /* 0x000fe20003f05270 */
[----:B------:R-:W2:-:S12]  /*25f0*/  LDL R5, [R9+0x4] ;  /* 0x0000040009057983 */ /* 0x000e980000100800 */
[----:B------:R-:W3:Y:S01]  /*2600*/  @P0 LDL R7, [R9+0x8] ;  /* 0x0000080009070983 */ /* 0x000ee20000100800 */
[----:B--2---:R-:W-:-:S04]  /*2610*/  FADD R5, R5, -R84 ;  /* 0x8000005405057221 */ /* 0x004fc80000000000 */
[----:B----4-:R-:W-:-:S04]  /*2620*/  FFMA.SAT R4, R5, R8, 0.5 ;  /* 0x3f00000005047423 */ /* 0x010fc80000002008 */
[----:B------:R-:W-:Y:S01]  /*2630*/  FFMA.RM R4, R4, R11, 12582913 ;  /* 0x4b40000104047423 */ /* 0x000fe2000000400b */
[----:B---3--:R-:W-:-:S03]  /*2640*/  @P0 FADD R7, R7, -R84 ;  /* 0x8000005407070221 */ /* 0x008fc60000000000 */
[C---:B------:R-:W-:Y:S01]  /*2650*/  FADD R6, R4.reuse, -12583039 ;  /* 0xcb40007f04067421 */ /* 0x040fe20000000000 */
[----:B------:R-:W-:Y:S01]  /*2660*/  SHF.L.U32 R4, R4, 0x17, RZ ;  /* 0x0000001704047819 */ /* 0x000fe200000006ff */
[----:B------:R-:W-:Y:S02]  /*2670*/  @P0 FFMA.SAT R8, R7, R8, 0.5 ;  /* 0x3f00000007080423 */ /* 0x000fe40000002008 */
[C---:B------:R-:W-:Y:S02]  /*2680*/  FFMA R6, R5.reuse, 1.4426950216293334961, -R6 ;  /* 0x3fb8aa3b05067823 */ /* 0x040fe40000000806 */
[----:B------:R-:W-:Y:S02]  /*2690*/  @P0 FFMA.RM R8, R8, R11, 12582913 ;  /* 0x4b40000108080423 */ /* 0x000fe4000000400b */
[----:B------:R-:W-:Y:S02]  /*26a0*/  FFMA R6, R5, 1.925963033500011079e-08, R6 ;  /* 0x32a5706005067823 */ /* 0x000fe40000000006 */
[----:B------:R-:W-:-:S02]  /*26b0*/  @P0 FADD R10, R8, -12583039 ;  /* 0xcb40007f080a0421 */ /* 0x000fc40000000000 */
[----:B------:R-:W0:Y:S01]  /*26c0*/  MUFU.EX2 R5, R6 ;  /* 0x0000000600057308 */ /* 0x000e220000000800 */
[----:B------:R-:W-:Y:S02]  /*26d0*/  @P0 IMAD.SHL.U32 R8, R8, 0x800000, RZ ;  /* 0x0080000008080824 */ /* 0x000fe400078e00ff */
[----:B------:R-:W-:-:S04]  /*26e0*/  @P0 FFMA R10, R7, 1.4426950216293334961, -R10 ;  /* 0x3fb8aa3b070a0823 */ /* 0x000fc8000000080a */
[----:B------:R-:W-:-:S04]  /*26f0*/  @P0 FFMA R10, R7, 1.925963033500011079e-08, R10 ;  /* 0x32a57060070a0823 */ /* 0x000fc8000000000a */
[----:B------:R-:W1:Y:S01]  /*2700*/  @P0 MUFU.EX2 R7, R10 ;  /* 0x0000000a00070308 */ /* 0x000e620000000800 */
[----:B0-----:R-:W-:-:S04]  /*2710*/  FMUL R4, R4, R5 ;  /* 0x0000000504047220 */ /* 0x001fc80000400000 */
[----:B------:R-:W-:Y:S01]  /*2720*/  FADD R101, R101, R4 ;  /* 0x0000000465657221 */ /* 0x000fe20000000000 */
[----:B------:R0:W-:Y:S01]  /*2730*/  STL [R9+0x4], R4 ;  /* 0x0000040409007387 */ /* 0x0001e20000100800 */
[----:B-1----:R-:W-:-:S04]  /*2740*/  @P0 FMUL R8, R8, R7 ;  /* 0x0000000708080220 */ /* 0x002fc80000400000 */
[----:B------:R-:W-:Y:S01]  /*2750*/  @P0 FADD R101, R101, R8 ;  /* 0x0000000865650221 */ /* 0x000fe20000000000 */
[----:B------:R0:W-:Y:S06]  /*2760*/  @P0 STL [R9+0x8], R8 ;  /* 0x0000080809000387 */ /* 0x0001ec0000100800 */
.L_x_28:
[----:B------:R-:W2:Y:S04]  /*2770*/  LDL.128 R64, [R1+0xf0] ;  /* 0x0000f00001407983 */ /* 0x000ea80000100c00 */
[----:B------:R-:W2:Y:S04]  /*2780*/  LDL.128 R56, [R1] ;  /* 0x0000000001387983 */ /* 0x000ea80000100c00 */
[----:B------:R-:W2:Y:S04]  /*2790*/  LDL.128 R60, [R1+0x10] ;  /* 0x00001000013c7983 */ /* 0x000ea80000100c00 */
[----:B------:R-:W2:Y:S04]  /*27a0*/  LDL.128 R52, [R1+0x20] ;  /* 0x0000200001347983 */ /* 0x000ea80000100c00 */
[----:B------:R-:W2:Y:S04]  /*27b0*/  LDL.128 R48, [R1+0x30] ;  /* 0x0000300001307983 */ /* 0x000ea80000100c00 */
[----:B------:R-:W2:Y:S04]  /*27c0*/  LDL.128 R44, [R1+0x40] ;  /* 0x00004000012c7983 */ /* 0x000ea80000100c00 */
[----:B------:R-:W2:Y:S04]  /*27d0*/  LDL.128 R40, [R1+0x50] ;  /* 0x0000500001287983 */ /* 0x000ea80000100c00 */
[----:B------:R-:W2:Y:S04]  /*27e0*/  LDL.128 R36, [R1+0x60] ;  /* 0x0000600001247983 */ /* 0x000ea80000100c00 */
[----:B------:R-:W2:Y:S04]  /*27f0*/  LDL.128 R32, [R1+0x70] ;  /* 0x0000700001207983 */ /* 0x000ea80000100c00 */
[----:B------:R-:W2:Y:S04]  /*2800*/  LDL.128 R28, [R1+0x80] ;  /* 0x00008000011c7983 */ /* 0x000ea80000100c00 */
[----:B01234-:R-:W2:Y:S04]  /*2810*/  LDL.128 R4, [R1+0x90] ;  /* 0x0000900001047983 */ /* 0x01fea80000100c00 */
[----:B------:R-:W3:Y:S04]  /*2820*/  LDL.128 R8, [R1+0xa0] ;  /* 0x0000a00001087983 */ /* 0x000ee80000100c00 */
[----:B------:R-:W4:Y:S04]  /*2830*/  LDL.128 R12, [R1+0xb0] ;  /* 0x0000b000010c7983 */ /* 0x000f280000100c00 */
[----:B------:R-:W4:Y:S04]  /*2840*/  LDL.128 R16, [R1+0xc0] ;  /* 0x0000c00001107983 */ /* 0x000f280000100c00 */
[----:B------:R-:W4:Y:S04]  /*2850*/  LDL.128 R20, [R1+0xd0] ;  /* 0x0000d00001147983 */ /* 0x000f280000100c00 */
[----:B------:R-:W4:Y:S01]  /*2860*/  LDL.128 R24, [R1+0xe0] ;  /* 0x0000e00001187983 */ /* 0x000f220000100c00 */
[----:B------:R-:W-:Y:S01]  /*2870*/  MOV R105, 0x3bbb989d ;  /* 0x3bbb989d00697802 */ /* 0x000fe20000000f00 */
[----:B------:R-:W-:Y:S01]  /*2880*/  FADD R102, R103, -R84 ;  /* 0x8000005467667221 */ /* 0x000fe20000000000 */
[----:B------:R-:W-:-:S02]  /*2890*/  MOV R104, 0x437c0000 ;  /* 0x437c000000687802 */ /* 0x000fc40000000f00 */
[----:B------:R-:W-:Y:S01]  /*28a0*/  ISETP.GE.AND P0, PT, R83, 0x1, PT ;  /* 0x000000015300780c */ /* 0x000fe20003f06270 */
[----:B------:R-:W-:-:S04]  /*28b0*/  FFMA.SAT R103, R102, R105, 0.5 ;  /* 0x3f00000066677423 */ /* 0x000fc80000002069 */
[----:B------:R-:W-:-:S04]  /*28c0*/  FFMA.RM R103, R103, R104, 12582913 ;  /* 0x4b40000167677423 */ /* 0x000fc80000004068 */
[----:B------:R-:W-:-:S04]  /*28d0*/  FADD R105, R103, -12583039 ;  /* 0xcb40007f67697421 */ /* 0x000fc80000000000 */
[----:B------:R-:W-:-:S04]  /*28e0*/  FFMA R105, R102, 1.4426950216293334961, -R105 ;  /* 0x3fb8aa3b66697823 */ /* 0x000fc80000000869 */
[----:B------:R-:W-:Y:S01]  /*28f0*/  FFMA R105, R102, 1.925963033500011079e-08, R105 ;  /* 0x32a5706066697823 */ /* 0x000fe20000000069 */
[----:B------:R-:W-:-:S05]  /*2900*/  IMAD.SHL.U32 R102, R103, 0x800000, RZ ;  /* 0x0080000067667824 */ /* 0x000fca00078e00ff */
[----:B------:R-:W0:Y:S02]  /*2910*/  MUFU.EX2 R105, R105 ;  /* 0x0000006900697308 */ /* 0x000e240000000800 */
[----:B0-----:R-:W-:-:S04]  /*2920*/  FMUL R102, R102, R105 ;  /* 0x0000006966667220 */ /* 0x001fc80000400000 */
[----:B------:R-:W-:Y:S01]  /*2930*/  FFMA R100, R100, R102, R101 ;  /* 0x0000006664647223 */ /* 0x000fe20000000065 */
[C---:B------:R-:W-:Y:S01]  /*2940*/  FMUL R64, R102.reuse, R64 ;  /* 0x0000004066407220 */ /* 0x040fe20000400000 */
        /* <DEDUP_REMOVED lines=39> */
[C---:B--2---:R-:W-:Y:S01]  /*2bc0*/  FMUL R4, R102.reuse, R4 ;  /* 0x0000000466047220 */ /* 0x044fe20000400000 */
[C---:B------:R-:W-:Y:S01]  /*2bd0*/  FMUL R5, R102.reuse, R5 ;  /* 0x0000000566057220 */ /* 0x040fe20000400000 */
[C---:B------:R-:W-:Y:S01]  /*2be0*/  FMUL R6, R102.reuse, R6 ;  /* 0x0000000666067220 */ /* 0x040fe20000400000 */
[C---:B------:R-:W-:Y:S01]  /*2bf0*/  FMUL R7, R102.reuse, R7 ;  /* 0x0000000766077220 */ /* 0x040fe20000400000 */
[C---:B---3--:R-:W-:Y:S01]  /*2c00*/  FMUL R8, R102.reuse, R8 ;  /* 0x0000000866087220 */ /* 0x048fe20000400000 */
[C---:B------:R-:W-:Y:S01]  /*2c10*/  FMUL R9, R102.reuse, R9 ;  /* 0x0000000966097220 */ /* 0x040fe20000400000 */
[C---:B------:R-:W-:Y:S01]  /*2c20*/  FMUL R10, R102.reuse, R10 ;  /* 0x0000000a660a7220 */ /* 0x040fe20000400000 */
[C---:B------:R-:W-:Y:S01]  /*2c30*/  FMUL R11, R102.reuse, R11 ;  /* 0x0000000b660b7220 */ /* 0x040fe20000400000 */
[C---:B----4-:R-:W-:Y:S01]  /*2c40*/  FMUL R12, R102.reuse, R12 ;  /* 0x0000000c660c7220 */ /* 0x050fe20000400000 */
        /* <DEDUP_REMOVED lines=14> */
[----:B------:R-:W-:Y:S01]  /*2d30*/  FMUL R27, R102, R27 ;  /* 0x0000001b661b7220 */ /* 0x000fe20000400000 */
[----:B------:R0:W-:Y:S04]  /*2d40*/  STL.128 [R1+0xf0], R64 ;  /* 0x0000f04001007387 */ /* 0x0001e80000100c00 */
[----:B------:R0:W-:Y:S04]  /*2d50*/  STL.128 [R1], R56 ;  /* 0x0000003801007387 */ /* 0x0001e80000100c00 */
[----:B------:R0:W-:Y:S04]  /*2d60*/  STL.128 [R1+0x10], R60 ;  /* 0x0000103c01007387 */ /* 0x0001e80000100c00 */
        /* <DEDUP_REMOVED lines=12> */
[----:B------:R0:W-:Y:S01]  /*2e30*/  STL.128 [R1+0xe0], R24 ;  /* 0x0000e01801007387 */ /* 0x0001e20000100c00 */
[----:B------:R-:W-:Y:S05]  /*2e40*/  @!P0 BRA `(.L_x_31) ;  /* 0x0000000800648947 */ /* 0x000fea0003800000 */
[----:B0-----:R-:W-:-:S07]  /*2e50*/  MOV R4, RZ ;  /* 0x000000ff00047202 */ /* 0x001fce0000000f00 */
.L_x_37:
[----:B0-----:R-:W0:Y:S01]  /*2e60*/  LDC R5, c[0x0][0x3c4] ;  /* 0x0000f100ff057b82 */ /* 0x001e220000000800 */
[----:B------:R-:W-:Y:S01]  /*2e70*/  BSSY.RECONVERGENT B0, `(.L_x_32) ;  /* 0x0000093000007945 */ /* 0x000fe20003800200 */
[----:B0-----:R-:W-:-:S13]  /*2e80*/  ISETP.GE.AND P0, PT, R90, R5, PT ;  /* 0x000000055a00720c */ /* 0x001fda0003f06270 */
[----:B-12345:R-:W-:Y:S05]  /*2e90*/  @P0 BRA `(.L_x_33) ;  /* 0x0000000800400947 */ /* 0x03efea0003800000 */
[----:B------:R-:W-:-:S06]  /*2ea0*/  LEA R6, R4, R78, 0x2 ;  /* 0x0000004e04067211 */ /* 0x000fcc00078e10ff */
[----:B------:R-:W5:Y:S01]  /*2eb0*/  LDL R6, [R6] ;  /* 0x0000000006067983 */ /* 0x000f620000100800 */
[----:B------:R-:W0:Y:S01]  /*2ec0*/  S2UR UR5, SR_CgaCtaId ;  /* 0x00000000000579c3 */ /* 0x000e220000008800 */
[----:B------:R-:W-:Y:S01]  /*2ed0*/  UMOV UR4, 0x400 ;  /* 0x0000040000047882 */ /* 0x000fe20000000000 */
[----:B------:R-:W-:Y:S01]  /*2ee0*/  ISETP.NE.AND P0, PT, R72, RZ, PT ;  /* 0x000000ff4800720c */ /* 0x000fe20003f05270 */
[----:B------:R-:W-:Y:S01]  /*2ef0*/  UIADD3 UR4, UPT, UPT, UR4, 0x1900, URZ ;  /* 0x0000190004047890 */ /* 0x000fe2000fffe0ff */
[----:B------:R-:W-:Y:S01]  /*2f00*/  BSSY.RECONVERGENT B1, `(.L_x_34) ;  /* 0x000004a000017945 */ /* 0x000fe20003800200 */
[----:B------:R-:W-:Y:S02]  /*2f10*/  IMAD.MOV.U32 R8, RZ, RZ, R90 ;  /* 0x000000ffff087224 */ /* 0x000fe400078e005a */
[----:B0-----:R-:W-:-:S06]  /*2f20*/  ULEA UR4, UR5, UR4, 0x18 ;  /* 0x0000000405047291 */ /* 0x001fcc000f8ec0ff */
[----:B------:R-:W-:Y:S02]  /*2f30*/  LEA R7, R4, UR4, 0x6 ;  /* 0x0000000404077c11 */ /* 0x000fe4000f8e30ff */
[----:B------:R-:W-:Y:S05]  /*2f40*/  @!P0 BRA `(.L_x_35) ;  /* 0x0000000400148947 */ /* 0x000fea0003800000 */
[----:B------:R-:W2:Y:S01]  /*2f50*/  LDL R11, [R71] ;  /* 0x00000000470b7983 */ /* 0x000ea20000100800 */
[----:B------:R-:W-:Y:S02]  /*2f60*/  IADD3 R12, PT, PT, R90, R7, RZ ;  /* 0x000000075a0c7210 */ /* 0x000fe40007ffe0ff */
[----:B------:R-:W-:-:S03]  /*2f70*/  ISETP.NE.AND P0, PT, R72, 0x1, PT ;  /* 0x000000014800780c */ /* 0x000fc60003f05270 */
[----:B------:R-:W0:Y:S02]  /*2f80*/  LDS.U8 R8, [R12] ;  /* 0x000000000c087984 */ /* 0x000e240000000000 */
[----:B0-----:R-:W-:-:S05]  /*2f90*/  F2FP.F16.E4M3.UNPACK_B R8, R8 ;  /* 0x00000008ff08723e */ /* 0x001fca00020006ff */
[----:B------:R-:W-:Y:S01]  /*2fa0*/  HADD2.F32 R9, -RZ, R8.H0_H0 ;  /* 0x20000008ff097230 */ /* 0x000fe20000004100 */
[----:B------:R-:W-:-:S04]  /*2fb0*/  MOV R8, R93 ;  /* 0x0000005d00087202 */ /* 0x000fc80000000f00 */
[----:B-----5:R-:W-:-:S04]  /*2fc0*/  FMUL R9, R96, R9 ;  /* 0x0000000960097220 */ /* 0x020fc80000400000 */
[----:B--2---:R-:W-:-:S05]  /*2fd0*/  FFMA R10, R6, R9, R11 ;  /* 0x00000009060a7223 */ /* 0x004fca000000000b */
[----:B------:R0:W-:Y:S01]  /*2fe0*/  STL [R71], R10 ;  /* 0x0000000a47007387 */ /* 0x0001e20000100800 */
[----:B------:R-:W-:Y:S05]  /*2ff0*/  @!P0 BRA `(.L_x_35) ;  /* 0x0000000000e88947 */ /* 0x000fea0003800000 */
[----:B------:R-:W0:Y:S01]  /*3000*/  LDL R11, [R71+0x80] ;  /* 0x00008000470b7983 */ /* 0x000e220000100800 */
[----:B------:R-:W-:-:S03]  /*3010*/  ISETP.NE.AND P0, PT, R72, 0x2, PT ;  /* 0x000000024800780c */ /* 0x000fc60003f05270 */
[----:B------:R-:W1:Y:S02]  /*3020*/  LDS.U8 R8, [R12+0x20] ;  /* 0x000020000c087984 */ /* 0x000e640000000000 */
[----:B-1----:R-:W-:-:S05]  /*3030*/  F2FP.F16.E4M3.UNPACK_B R8, R8 ;  /* 0x00000008ff08723e */ /* 0x002fca00020006ff */
[----:B------:R-:W-:Y:S02]  /*3040*/  HADD2.F32 R9, -RZ, R8.H0_H0 ;  /* 0x20000008ff097230 */ /* 0x000fe40000004100 */
[----:B------:R-:W-:-:S03]  /*3050*/  IMAD.MOV.U32 R8, RZ, RZ, R92 ;  /* 0x000000ffff087224 */ /* 0x000fc600078e005c */
[----:B------:R-:W-:-:S04]  /*3060*/  FMUL R9, R96, R9 ;  /* 0x0000000960097220 */ /* 0x000fc80000400000 */
[----:B0-----:R-:W-:-:S05]  /*3070*/  FFMA R10, R6, R9, R11 ;  /* 0x00000009060a7223 */ /* 0x001fca000000000b */
[----:B------:R1:W-:Y:S01]  /*3080*/  STL [R71+0x80], R10 ;  /* 0x0000800a47007387 */ /* 0x0003e20000100800 */
[----:B------:R-:W-:Y:S05]  /*3090*/  @!P0 BRA `(.L_x_35) ;  /* 0x0000000000c08947 */ /* 0x000fea0003800000 */
[----:B------:R-:W1:Y:S01]  /*30a0*/  LDL R11, [R71+0x100] ;  /* 0x00010000470b7983 */ /* 0x000e620000100800 */
[----:B------:R-:W-:-:S03]  /*30b0*/  ISETP.NE.AND P0, PT, R72, 0x3, PT ;  /* 0x000000034800780c */ /* 0x000fc60003f05270 */
[----:B------:R-:W0:Y:S02]  /*30c0*/  LDS.U8 R8, [R12+0x40] ;  /* 0x000040000c087984 */ /* 0x000e240000000000 */
[----:B0-----:R-:W-:-:S05]  /*30d0*/  F2FP.F16.E4M3.UNPACK_B R8, R8 ;  /* 0x00000008ff08723e */ /* 0x001fca00020006ff */
[----:B------:R-:W-:Y:S01]  /*30e0*/  HADD2.F32 R9, -RZ, R8.H0_H0 ;  /* 0x20000008ff097230 */ /* 0x000fe20000004100 */
[----:B------:R-:W-:-:S04]  /*30f0*/  MOV R8, R91 ;  /* 0x0000005b00087202 */ /* 0x000fc80000000f00 */
[----:B------:R-:W-:-:S04]  /*3100*/  FMUL R9, R96, R9 ;  /* 0x0000000960097220 */ /* 0x000fc80000400000 */
[----:B-1----:R-:W-:-:S05]  /*3110*/  FFMA R10, R6, R9, R11 ;  /* 0x00000009060a7223 */ /* 0x002fca000000000b */
[----:B------:R2:W-:Y:S01]  /*3120*/  STL [R71+0x100], R10 ;  /* 0x0001000a47007387 */ /* 0x0005e20000100800 */
[----:B------:R-:W-:Y:S05]  /*3130*/  @!P0 BRA `(.L_x_35) ;  /* 0x0000000000988947 */ /* 0x000fea0003800000 */
[----:B------:R-:W2:Y:S01]  /*3140*/  LDL R11, [R71+0x180] ;  /* 0x00018000470b7983 */ /* 0x000ea20000100800 */
[----:B------:R-:W-:-:S03]  /*3150*/  ISETP.NE.AND P0, PT, R72, 0x4, PT ;  /* 0x000000044800780c */ /* 0x000fc60003f05270 */
[----:B------:R-:W0:Y:S02]  /*3160*/  LDS.U8 R8, [R12+0x60] ;  /* 0x000060000c087984 */ /* 0x000e240000000000 */
[----:B0-----:R-:W-:-:S05]  /*3170*/  F2FP.F16.E4M3.UNPACK_B R8, R8 ;  /* 0x00000008ff08723e */ /* 0x001fca00020006ff */
[----:B------:R-:W-:Y:S01]  /*3180*/  HADD2.F32 R9, -RZ, R8.H0_H0 ;  /* 0x20000008ff097230 */ /* 0x000fe20000004100 */
[----:B------:R-:W-:-:S04]  /*3190*/  MOV R8, R73 ;  /* 0x0000004900087202 */ /* 0x000fc80000000f00 */
[----:B------:R-:W-:-:S04]  /*31a0*/  FMUL R9, R96, R9 ;  /* 0x0000000960097220 */ /* 0x000fc80000400000 */
[----:B--2---:R-:W-:-:S05]  /*31b0*/  FFMA R10, R6, R9, R11 ;  /* 0x00000009060a7223 */ /* 0x004fca000000000b */
[----:B------:R3:W-:Y:S01]  /*31c0*/  STL [R71+0x180], R10 ;  /* 0x0001800a47007387 */ /* 0x0007e20000100800 */
[----:B------:R-:W-:Y:S05]  /*31d0*/  @!P0 BRA `(.L_x_35) ;  /* 0x0000000000708947 */ /* 0x000fea0003800000 */
[----:B------:R-:W3:Y:S01]  /*31e0*/  LDL R11, [R71+0x200] ;  /* 0x00020000470b7983 */ /* 0x000ee20000100800 */
[----:B------:R-:W-:-:S03]  /*31f0*/  ISETP.NE.AND P0, PT, R72, 0x5, PT ;  /* 0x000000054800780c */ /* 0x000fc60003f05270 */
[----:B------:R-:W0:Y:S02]  /*3200*/  LDS.U8 R8, [R12+0x80] ;  /* 0x000080000c087984 */ /* 0x000e240000000000 */
[----:B0-----:R-:W-:-:S05]  /*3210*/  F2FP.F16.E4M3.UNPACK_B R8, R8 ;  /* 0x00000008ff08723e */ /* 0x001fca00020006ff */
[----:B------:R-:W-:Y:S02]  /*3220*/  HADD2.F32 R9, -RZ, R8.H0_H0 ;  /* 0x20000008ff097230 */ /* 0x000fe40000004100 */
[----:B------:R-:W-:-:S03]  /*3230*/  IMAD.MOV.U32 R8, RZ, RZ, R74 ;  /* 0x000000ffff087224 */ /* 0x000fc600078e004a */
[----:B------:R-:W-:-:S04]  /*3240*/  FMUL R9, R96, R9 ;  /* 0x0000000960097220 */ /* 0x000fc80000400000 */
[----:B---3--:R-:W-:-:S05]  /*3250*/  FFMA R10, R6, R9, R11 ;  /* 0x00000009060a7223 */ /* 0x008fca000000000b */
[----:B------:R4:W-:Y:S01]  /*3260*/  STL [R71+0x200], R10 ;  /* 0x0002000a47007387 */ /* 0x0009e20000100800 */
[----:B------:R-:W-:Y:S05]  /*3270*/  @!P0 BRA `(.L_x_35) ;  /* 0x0000000000488947 */ /* 0x000fea0003800000 */
[----:B------:R-:W4:Y:S01]  /*3280*/  LDL R11, [R71+0x280] ;  /* 0x00028000470b7983 */ /* 0x000f220000100800 */
[----:B------:R-:W-:-:S03]  /*3290*/  ISETP.NE.AND P0, PT, R72, 0x6, PT ;  /* 0x000000064800780c */ /* 0x000fc60003f05270 */
[----:B------:R-:W0:Y:S02]  /*32a0*/  LDS.U8 R8, [R12+0xa0] ;  /* 0x0000a0000c087984 */ /* 0x000e240000000000 */
[----:B0-----:R-:W-:-:S05]  /*32b0*/  F2FP.F16.E4M3.UNPACK_B R8, R8 ;  /* 0x00000008ff08723e */ /* 0x001fca00020006ff */
[----:B------:R-:W-:Y:S01]  /*32c0*/  HADD2.F32 R9, -RZ, R8.H0_H0 ;  /* 0x20000008ff097230 */ /* 0x000fe20000004100 */
[----:B------:R-:W-:-:S04]  /*32d0*/  MOV R8, R75 ;  /* 0x0000004b00087202 */ /* 0x000fc80000000f00 */
[----:B------:R-:W-:-:S04]  /*32e0*/  FMUL R9, R96, R9 ;  /* 0x0000000960097220 */ /* 0x000fc80000400000 */
[----:B----4-:R-:W-:-:S05]  /*32f0*/  FFMA R10, R6, R9, R11 ;  /* 0x00000009060a7223 */ /* 0x010fca000000000b */
[----:B------:R0:W-:Y:S01]  /*3300*/  STL [R71+0x280], R10 ;  /* 0x0002800a47007387 */ /* 0x0001e20000100800 */
[----:B------:R-:W-:Y:S05]  /*3310*/  @!P0 BRA `(.L_x_35) ;  /* 0x0000000000208947 */ /* 0x000fea0003800000 */
[----:B------:R-:W0:Y:S04]  /*3320*/  LDL R11, [R71+0x300] ;  /* 0x00030000470b7983 */ /* 0x000e280000100800 */
[----:B------:R-:W1:Y:S02]  /*3330*/  LDS.U8 R8, [R12+0xc0] ;  /* 0x0000c0000c087984 */ /* 0x000e640000000000 */
[----:B-1----:R-:W-:-:S05]  /*3340*/  F2FP.F16.E4M3.UNPACK_B R8, R8 ;  /* 0x00000008ff08723e */ /* 0x002fca00020006ff */
[----:B------:R-:W-:Y:S01]  /*3350*/  HADD2.F32 R9, -RZ, R8.H0_H0 ;  /* 0x20000008ff097230 */ /* 0x000fe20000004100 */
[----:B------:R-:W-:-:S04]  /*3360*/  MOV R8, R76 ;  /* 0x0000004c00087202 */ /* 0x000fc80000000f00 */
[----:B------:R-:W-:-:S04]  /*3370*/  FMUL R9, R96, R9 ;  /* 0x0000000960097220 */ /* 0x000fc80000400000 */
[----:B0-----:R-:W-:-:S05]  /*3380*/  FFMA R10, R6, R9, R11 ;  /* 0x00000009060a7223 */ /* 0x001fca000000000b */
[----:B------:R0:W-:Y:S02]  /*3390*/  STL [R71+0x300], R10 ;  /* 0x0003000a47007387 */ /* 0x0001e40000100800 */
.L_x_35:
[----:B------:R-:W-:Y:S05]  /*33a0*/  BSYNC.RECONVERGENT B1 ;  /* 0x0000000000017941 */ /* 0x000fea0003800200 */
.L_x_34:
[----:B------:R-:W-:-:S13]  /*33b0*/  ISETP.GE.U32.AND P0, PT, R95, 0xe0, PT ;  /* 0x000000e05f00780c */ /* 0x000fda0003f06070 */
[----:B------:R-:W-:Y:S05]  /*33c0*/  @!P0 BRA `(.L_x_33) ;  /* 0x0000000000f48947 */ /* 0x000fea0003800000 */
.L_x_36:
[----:B0-----:R-:W-:-:S05]  /*33d0*/  IMAD R12, R8, 0x4, R1 ;  /* 0x00000004080c7824 */ /* 0x001fca00078e0201 */
[----:B------:R-:W2:Y:S04]  /*33e0*/  LDL R13, [R12] ;  /* 0x000000000c0d7983 */ /* 0x000ea80000100800 */
[----:B------:R-:W2:Y:S04]  /*33f0*/  LDL R16, [R12+0x80] ;  /* 0x000080000c107983 */ /* 0x000ea80000100800 */
[----:B------:R-:W2:Y:S04]  /*3400*/  LDL R18, [R12+0x100] ;  /* 0x000100000c127983 */ /* 0x000ea80000100800 */
[----:B------:R-:W2:Y:S04]  /*3410*/  LDL R21, [R12+0x180] ;  /* 0x000180000c157983 */ /* 0x000ea80000100800 */
[----:B------:R-:W2:Y:S04]  /*3420*/  LDL R23, [R12+0x200] ;  /* 0x000200000c177983 */ /* 0x000ea80000100800 */
[----:B------:R-:W2:Y:S04]  /*3430*/  LDL R24, [R12+0x280] ;  /* 0x000280000c187983 */ /* 0x000ea80000100800 */
[----:B------:R-:W2:Y:S04]  /*3440*/  LDL R26, [R12+0x300] ;  /* 0x000300000c1a7983 */ /* 0x000ea80000100800 */
[----:B------:R-:W2:Y:S01]  /*3450*/  LDL R28, [R12+0x380] ;  /* 0x000380000c1c7983 */ /* 0x000ea20000100800 */
[----:B------:R-:W-:-:S02]  /*3460*/  IADD3 R9, PT, PT, R7, R8, RZ ;  /* 0x0000000807097210 */ /* 0x000fc40007ffe0ff */
[----:B------:R-:W-:-:S03]  /*3470*/  IADD3 R8, PT, PT, R8, 0x100, RZ ;  /* 0x0000010008087810 */ /* 0x000fc60007ffe0ff */
[----:B01234-:R-:W0:Y:S01]  /*3480*/  LDS.U8 R10, [R9] ;  /* 0x00000000090a7984 */ /* 0x01fe220000000000 */
[----:B------:R-:W-:-:S03]  /*3490*/  ISETP.GE.AND P0, PT, R8, R5, PT ;  /* 0x000000050800720c */ /* 0x000fc60003f06270 */
[----:B------:R-:W1:Y:S04]  /*34a0*/  LDS.U8 R11, [R9+0x20] ;  /* 0x00002000090b7984 */ /* 0x000e680000000000 */
[----:B------:R-:W2:Y:S04]  /*34b0*/  LDS.U8 R15, [R9+0x40] ;  /* 0x00004000090f7984 */ /* 0x000ea80000000000 */
[----:B------:R-:W3:Y:S04]  /*34c0*/  LDS.U8 R19, [R9+0x60] ;  /* 0x0000600009137984 */ /* 0x000ee80000000000 */
[----:B------:R-:W4:Y:S04]  /*34d0*/  LDS.U8 R20, [R9+0x80] ;  /* 0x0000800009147984 */ /* 0x000f280000000000 */
[----:B------:R-:W4:Y:S04]  /*34e0*/  LDS.U8 R22, [R9+0xa0] ;  /* 0x0000a00009167984 */ /* 0x000f280000000000 */
[----:B------:R-:W4:Y:S04]  /*34f0*/  LDS.U8 R25, [R9+0xc0] ;  /* 0x0000c00009197984 */ /* 0x000f280000000000 */
[----:B------:R4:W4:Y:S01]  /*3500*/  LDS.U8 R27, [R9+0xe0] ;  /* 0x0000e000091b7984 */ /* 0x0009220000000000 */
[----:B0-----:R-:W-:-:S02]  /*3510*/  F2FP.F16.E4M3.UNPACK_B R10, R10 ;  /* 0x0000000aff0a723e */ /* 0x001fc400020006ff */
[----:B-1----:R-:W-:-:S03]  /*3520*/  F2FP.F16.E4M3.UNPACK_B R14, R11 ;  /* 0x0000000bff0e723e */ /* 0x002fc600020006ff */
[----:B------:R-:W-:Y:S01]  /*3530*/  HADD2.F32 R11, -RZ, R10.H0_H0 ;  /* 0x2000000aff0b7230 */ /* 0x000fe20000004100 */
[----:B--2---:R-:W-:Y:S01]  /*3540*/  F2FP.F16.E4M3.UNPACK_B R17, R15 ;  /* 0x0000000fff11723e */ /* 0x004fe200020006ff */
[----:B------:R-:W-:-:S03]  /*3550*/  HADD2.F32 R15, -RZ, R14.H0_H0 ;  /* 0x2000000eff0f7230 */ /* 0x000fc60000004100 */
[C---:B-----5:R-:W-:Y:S01]  /*3560*/  FMUL R11, R96.reuse, R11 ;  /* 0x0000000b600b7220 */ /* 0x060fe20000400000 */
[----:B---3--:R-:W-:Y:S01]  /*3570*/  F2FP.F16.E4M3.UNPACK_B R19, R19 ;  /* 0x00000013ff13723e */ /* 0x008fe200020006ff */
[----:B------:R-:W-:Y:S02]  /*3580*/  HADD2.F32 R17, -RZ, R17.H0_H0 ;  /* 0x20000011ff117230 */ /* 0x000fe40000004100 */
[C---:B------:R-:W-:Y:S01]  /*3590*/  FMUL R15, R96.reuse, R15 ;  /* 0x0000000f600f7220 */ /* 0x040fe20000400000 */
[----:B----4-:R-:W-:Y:S01]  /*35a0*/  F2FP.F16.E4M3.UNPACK_B R20, R20 ;  /* 0x00000014ff14723e */ /* 0x010fe200020006ff */
[----:B------:R-:W-:Y:S02]  /*35b0*/  HADD2.F32 R19, -RZ, R19.H0_H0 ;  /* 0x20000013ff137230 */ /* 0x000fe40000004100 */
[----:B------:R-:W-:Y:S01]  /*35c0*/  FMUL R17, R96, R17 ;  /* 0x0000001160117220 */ /* 0x000fe20000400000 */
[----:B------:R-:W-:Y:S01]  /*35d0*/  F2FP.F16.E4M3.UNPACK_B R22, R22 ;  /* 0x00000016ff16723e */ /* 0x000fe200020006ff */
[----:B------:R-:W-:-:S02]  /*35e0*/  HADD2.F32 R9, -RZ, R20.H0_H0 ;  /* 0x20000014ff097230 */ /* 0x000fc40000004100 */
[C---:B------:R-:W-:Y:S01]  /*35f0*/  FMUL R19, R96.reuse, R19 ;  /* 0x0000001360137220 */ /* 0x040fe20000400000 */
[----:B------:R-:W-:Y:S02]  /*3600*/  F2FP.F16.E4M3.UNPACK_B R25, R25 ;  /* 0x00000019ff19723e */ /* 0x000fe400020006ff */
[----:B------:R-:W-:Y:S01]  /*3610*/  FMUL R9, R96, R9 ;  /* 0x0000000960097220 */ /* 0x000fe20000400000 */
[----:B------:R-:W-:Y:S02]  /*3620*/  F2FP.F16.E4M3.UNPACK_B R27, R27 ;  /* 0x0000001bff1b723e */ /* 0x000fe400020006ff */
[----:B------:R-:W-:-:S03]  /*3630*/  HADD2.F32 R25, -RZ, R25.H0_H0 ;  /* 0x20000019ff197230 */ /* 0x000fc60000004100 */
[----:B------:R-:W-:Y:S02]  /*3640*/  HADD2.F32 R27, -RZ, R27.H0_H0 ;  /* 0x2000001bff1b7230 */ /* 0x000fe40000004100 */
[----:B------:R-:W-:-:S03]  /*3650*/  FMUL R25, R96, R25 ;  /* 0x0000001960197220 */ /* 0x000fc60000400000 */
[----:B------:R-:W-:Y:S01]  /*3660*/  FMUL R27, R96, R27 ;  /* 0x0000001b601b7220 */ /* 0x000fe20000400000 */
[C---:B------:R-:W-:Y:S01]  /*3670*/  FFMA R11, R6.reuse, R11, R13 ;  /* 0x0000000b060b7223 */ /* 0x040fe2000000000d */
[----:B------:R-:W-:Y:S02]  /*3680*/  HADD2.F32 R13, -RZ, R22.H0_H0 ;  /* 0x20000016ff0d7230 */ /* 0x000fe40000004100 */
[----:B------:R-:W-:Y:S02]  /*3690*/  FFMA R15, R6, R15, R16 ;  /* 0x0000000f060f7223 */ /* 0x000fe40000000010 */
[----:B------:R0:W-:Y:S01]  /*36a0*/  STL [R12], R11 ;  /* 0x0000000b0c007387 */ /* 0x0001e20000100800 */
[----:B------:R-:W-:Y:S01]  /*36b0*/  FMUL R13, R96, R13 ;  /* 0x0000000d600d7220 */ /* 0x000fe20000400000 */
[C---:B------:R-:W-:Y:S02]  /*36c0*/  FFMA R17, R6.reuse, R17, R18 ;  /* 0x0000001106117223 */ /* 0x040fe40000000012 */
[----:B------:R0:W-:Y:S01]  /*36d0*/  STL [R12+0x80], R15 ;  /* 0x0000800f0c007387 */ /* 0x0001e20000100800 */
[----:B------:R-:W-:-:S03]  /*36e0*/  FFMA R19, R6, R19, R21 ;  /* 0x0000001306137223 */ /* 0x000fc60000000015 */
        /* <DEDUP_REMOVED lines=8> */
[----:B------:R0:W-:Y:S04]  /*3770*/  STL [R12+0x300], R25 ;  /* 0x000300190c007387 */ /* 0x0001e80000100800 */
[----:B------:R0:W-:Y:S01]  /*3780*/  STL [R12+0x380], R27 ;  /* 0x0003801b0c007387 */ /* 0x0001e20000100800 */
[----:B------:R-:W-:Y:S05]  /*3790*/  @!P0 BRA `(.L_x_36) ;  /* 0xfffffffc000c8947 */ /* 0x000fea000383ffff */
.L_x_33:
[----:B------:R-:W-:Y:S05]  /*37a0*/  BSYNC.RECONVERGENT B0 ;  /* 0x0000000000007941 */ /* 0x000fea0003800200 */
.L_x_32:
[----:B------:R-:W-:-:S05]  /*37b0*/  VIADD R4, R4, 0x1 ;  /* 0x0000000104047836 */ /* 0x000fca0000000000 */
[----:B------:R-:W-:-:S13]  /*37c0*/  ISETP.GE.AND P0, PT, R4, R83, PT ;  /* 0x000000530400720c */ /* 0x000fda0003f06270 */
[----:B------:R-:W-:Y:S05]  /*37d0*/  @!P0 BRA `(.L_x_37) ;  /* 0xfffffff400a08947 */ /* 0x000fea000383ffff */
.L_x_31:
[----:B------:R-:W-:-:S13]  /*37e0*/  ISETP.NE.AND P0, PT, R90, RZ, PT ;  /* 0x000000ff5a00720c */ /* 0x000fda0003f05270 */
[----:B------:R0:W-:Y:S04]  /*37f0*/  @!P0 STS [R89], R84 ;  /* 0x0000005459008388 */ /* 0x0001e80000000800 */
[----:B------:R0:W-:Y:S02]  /*3800*/  @!P0 STS [R87], R100 ;  /* 0x0000006457008388 */ /* 0x0001e40000000800 */
.L_x_14:
[----:B------:R-:W-:Y:S05]  /*3810*/  WARPSYNC.ALL ;  /* 0x0000000000007948 */ /* 0x000fea0003800000 */
[----:B------:R-:W-:Y:S06]  /*3820*/  BAR.SYNC.DEFER_BLOCKING 0x0 ;  /* 0x0000000000007b1d */ /* 0x000fec0000010000 */
[----:B------:R-:W-:Y:S05]  /*3830*/  @P1 BRA `(.L_x_38) ;  /* 0xffffffd000441947 */ /* 0x000fea000383ffff */
.L_x_7:
[----:B------:R-:W0:Y:S02]  /*3840*/  LDCU UR4, c[0x0][0x3c0] ;  /* 0x00007800ff0477ac */ /* 0x000e240008000800 */
[----:B0-----:R-:W-:-:S13]  /*3850*/  ISETP.GE.AND P0, PT, R88, UR4, PT ;  /* 0x0000000458007c0c */ /* 0x001fda000bf06270 */
[----:B------:R-:W-:Y:S05]  /*3860*/  @P0 EXIT ;  /* 0x000000000000094d */ /* 0x000fea0003800000 */
[----:B------:R-:W0:Y:S02]  /*3870*/  LDCU UR4, c[0x0][0x3c4] ;  /* 0x00007880ff0477ac */ /* 0x000e240008000800 */
[----:B0-----:R-:W-:Y:S01]  /*3880*/  ISETP.GE.AND P0, PT, R90, UR4, PT ;  /* 0x000000045a007c0c */ /* 0x001fe2000bf06270 */
[----:B------:R-:W-:-:S12]  /*3890*/  IMAD R88, R88, UR4, RZ ;  /* 0x0000000458587c24 */ /* 0x000fd8000f8e02ff */
[----:B------:R-:W-:Y:S05]  /*38a0*/  @P0 EXIT ;  /* 0x000000000000094d */ /* 0x000fea0003800000 */
[----:B------:R0:W0:Y:S01]  /*38b0*/  LDS R3, [R87] ;  /* 0x0000000057037984 */ /* 0x0000220000000800 */
[----:B------:R-:W-:Y:S01]  /*38c0*/  LOP3.LUT P0, R94, R94, 0x7, RZ, 0xc0, !PT ;  /* 0x000000075e5e7812 */ /* 0x000fe2000780c0ff */
[----:B------:R-:W-:Y:S01]  /*38d0*/  BSSY.RECONVERGENT B0, `(.L_x_39) ;  /* 0x0000026000007945 */ /* 0x000fe20003800200 */
[----:B-1----:R-:W-:-:S11]  /*38e0*/  SHF.R.S32.HI R13, RZ, 0x1f, R88 ;  /* 0x0000001fff0d7819 */ /* 0x002fd60000011458 */
[----:B------:R-:W-:Y:S05]  /*38f0*/  @!P0 BRA `(.L_x_40) ;  /* 0x00000000008c8947 */ /* 0x000fea0003800000 */
[----:B------:R-:W1:Y:S01]  /*3900*/  LDCU.64 UR4, c[0x0][0x3b0] ;  /* 0x00007600ff0477ac */ /* 0x000e620008000a00 */
[----:B------:R-:W-:Y:S01]  /*3910*/  LOP3.LUT R16, R0, 0x1f, RZ, 0xc0, !PT ;  /* 0x0000001f00107812 */ /* 0x000fe200078ec0ff */
[----:B--2---:R-:W-:Y:S01]  /*3920*/  IMAD R14, R90, 0x4, R1 ;  /* 0x000000045a0e7824 */ /* 0x004fe200078e0201 */
[----:B------:R-:W-:Y:S02]  /*3930*/  SHF.L.U32 R5, R94, 0x5, RZ ;  /* 0x000000055e057819 */ /* 0x000fe400000006ff */
[----:B------:R-:W-:Y:S02]  /*3940*/  IADD3 R16, P0, P1, R16, R97, R88 ;  /* 0x0000006110107210 */ /* 0x000fe4000791e058 */
[----:B------:R-:W-:Y:S02]  /*3950*/  LOP3.LUT R90, R5, R90, RZ, 0xfc, !PT ;  /* 0x0000005a055a7212 */ /* 0x000fe400078efcff */
[----:B------:R-:W-:Y:S02]  /*3960*/  IADD3.X R7, PT, PT, RZ, R2, R13, P0, P1 ;  /* 0x00000002ff077210 */ /* 0x000fe400007e240d */
[----:B------:R-:W-:-:S02]  /*3970*/  IADD3 R94, PT, PT, -R94, RZ, RZ ;  /* 0x000000ff5e5e7210 */ /* 0x000fc40007ffe1ff */
[----:B-1----:R-:W-:-:S04]  /*3980*/  LEA R15, P2, R16, UR4, 0x1 ;  /* 0x00000004100f7c11 */ /* 0x002fc8000f8408ff */
[----:B------:R-:W-:-:S09]  /*3990*/  LEA.HI.X R16, R16, UR5, R7, 0x1, P2 ;  /* 0x0000000510107c11 */ /* 0x000fd200090f0c07 */
.L_x_43:
[----:B-1----:R-:W2:Y:S01]  /*39a0*/  LDL R0, [R14] ;  /* 0x000000000e007983 */ /* 0x002ea20000100800 */
[----:B0-----:R-:W0:Y:S01]  /*39b0*/  MUFU.RCP R4, R3 ;  /* 0x0000000300047308 */ /* 0x001e220000001000 */
[----:B------:R-:W-:Y:S01]  /*39c0*/  VIADD R94, R94, 0x1 ;  /* 0x000000015e5e7836 */ /* 0x000fe20000000000 */
[----:B------:R-:W-:Y:S04]  /*39d0*/  BSSY.RECONVERGENT B1, `(.L_x_41) ;  /* 0x000000c000017945 */ /* 0x000fe80003800200 */
[----:B------:R-:W-:Y:S01]  /*39e0*/  ISETP.NE.AND P2, PT, R94, RZ, PT ;  /* 0x000000ff5e00720c */ /* 0x000fe20003f45270 */
[----:B0-----:R-:W-:-:S04]  /*39f0*/  FFMA R5, -R3, R4, 1 ;  /* 0x3f80000003057423 */ /* 0x001fc80000000104 */
[----:B------:R-:W-:Y:S01]  /*3a00*/  FFMA R5, R4, R5, R4 ;  /* 0x0000000504057223 */ /* 0x000fe20000000004 */
[----:B--2---:R-:W0:Y:S03]  /*3a10*/  FCHK P0, R0, R3 ;  /* 0x0000000300007302 */ /* 0x004e260000000000 */
[----:B------:R-:W-:-:S04]  /*3a20*/  FFMA R4, R0, R5, RZ ;  /* 0x0000000500047223 */ /* 0x000fc800000000ff */
[----:B-----5:R-:W-:-:S04]  /*3a30*/  FFMA R6, -R3, R4, R0 ;  /* 0x0000000403067223 */ /* 0x020fc80000000100 */
[----:B------:R-:W-:Y:S01]  /*3a40*/  FFMA R4, R5, R6, R4 ;  /* 0x0000000605047223 */ /* 0x000fe20000000004 */
[----:B0-----:R-:W-:Y:S06]  /*3a50*/  @!P0 BRA `(.L_x_42) ;  /* 0x00000000000c8947 */ /* 0x001fec0003800000 */
[----:B------:R-:W-:-:S07]  /*3a60*/  MOV R12, 0x3a80 ;  /* 0x00003a80000c7802 */ /* 0x000fce0000000f00 */
[----:B---34-:R-:W-:Y:S05]  /*3a70*/  CALL.REL.NOINC `($__internal_0_$__cuda_sm3x_div_rn_noftz_f32_slowpath) ;  /* 0x0000000c003c7944 */ /* 0x018fea0003c00000 */
[----:B------:R-:W-:-:S07]  /*3a80*/  MOV R4, R0 ;  /* 0x0000000000047202 */ /* 0x000fce0000000f00 */
.L_x_42:
[----:B------:R-:W-:Y:S05]  /*3a90*/  BSYNC.RECONVERGENT B1 ;  /* 0x0000000000017941 */ /* 0x000fea0003800200 */
.L_x_41:
[----:B------:R-:W-:Y:S01]  /*3aa0*/  F2FP.F16.F32.PACK_AB R4, RZ, R4 ;  /* 0x00000004ff04723e */ /* 0x000fe200000000ff */
[----:B------:R-:W-:Y:S01]  /*3ab0*/  IMAD.MOV.U32 R5, RZ, RZ, R16 ;  /* 0x000000ffff057224 */ /* 0x000fe200078e0010 */
[----:B------:R-:W-:Y:S02]  /*3ac0*/  IADD3 R14, PT, PT, R14, 0x80, RZ ;  /* 0x000000800e0e7810 */ /* 0x000fe40007ffe0ff */
[----:B------:R-:W-:Y:S02]  /*3ad0*/  PRMT R0, R4, 0x7610, R0 ;  /* 0x0000761004007816 */ /* 0x000fe40000000000 */
[----:B------:R-:W-:Y:S02]  /*3ae0*/  MOV R4, R15 ;  /* 0x0000000f00047202 */ /* 0x000fe40000000f00 */
[----:B------:R-:W-:-:S03]  /*3af0*/  IADD3 R15, P0, PT, R15, 0x40, RZ ;  /* 0x000000400f0f7810 */ /* 0x000fc60007f1e0ff */
[----:B------:R1:W-:Y:S01]  /*3b00*/  STG.E.U16 desc[UR8][R4.64], R0 ;  /* 0x0000000004007986 */ /* 0x0003e2000c101508 */
[----:B------:R-:W-:Y:S01]  /*3b10*/  IADD3.X R16, PT, PT, RZ, R16, RZ, P0, !PT ;  /* 0x00000010ff107210 */ /* 0x000fe200007fe4ff */
[----:B------:R-:W-:Y:S08]  /*3b20*/  @P2 BRA `(.L_x_43) ;  /* 0xfffffffc009c2947 */ /* 0x000ff0000383ffff */
.L_x_40:
[----:B------:R-:W-:Y:S05]  /*3b30*/  BSYNC.RECONVERGENT B0 ;  /* 0x0000000000007941 */ /* 0x000fea0003800200 */
.L_x_39:
[----:B------:R-:W-:-:S13]  /*3b40*/  ISETP.GE.U32.AND P0, PT, R95, 0xe0, PT ;  /* 0x000000e05f00780c */ /* 0x000fda0003f06070 */
[----:B------:R-:W-:Y:S05]  /*3b50*/  @!P0 EXIT ;  /* 0x000000000000894d */ /* 0x000fea0003800000 */
[----:B------:R-:W0:Y:S01]  /*3b60*/  LDCU.64 UR4, c[0x0][0x3b0] ;  /* 0x00007600ff0477ac */ /* 0x000e220008000a00 */
[C---:B--2---:R-:W-:Y:S01]  /*3b70*/  IADD3 R7, P0, P1, R90.reuse, R97, R88 ;  /* 0x000000615a077210 */ /* 0x044fe2000791e058 */
[----:B-1----:R-:W-:Y:S01]  /*3b80*/  IMAD R0, R90, 0x4, R1 ;  /* 0x000000045a007824 */ /* 0x002fe200078e0201 */
[----:B------:R-:W1:Y:S02]  /*3b90*/  LDCU UR6, c[0x0][0x3c4] ;  /* 0x00007880ff0677ac */ /* 0x000e640008000800 */
[----:B------:R-:W-:Y:S02]  /*3ba0*/  IADD3.X R2, PT, PT, RZ, R2, R13, P0, P1 ;  /* 0x00000002ff027210 */ /* 0x000fe400007e240d */
[----:B0----5:R-:W-:-:S04]  /*3bb0*/  LEA R6, P2, R7, UR4, 0x1 ;  /* 0x0000000407067c11 */ /* 0x021fc8000f8408ff */
[----:B------:R-:W-:Y:S02]  /*3bc0*/  IADD3 R6, P0, PT, R6, 0x100, RZ ;  /* 0x0000010006067810 */ /* 0x000fe40007f1e0ff */
[----:B------:R-:W-:Y:S01]  /*3bd0*/  LEA.HI.X R7, R7, UR5, R2, 0x1, P2 ;  /* 0x0000000507077c11 */ /* 0x000fe200090f0c02 */
[----:B------:R-:W-:-:S03]  /*3be0*/  VIADD R2, R0, 0x200 ;  /* 0x0000020000027836 */ /* 0x000fc60000000000 */
[----:B-1----:R-:W-:-:S07]  /*3bf0*/  IADD3.X R7, PT, PT, RZ, R7, RZ, P0, !PT ;  /* 0x00000007ff077210 */ /* 0x002fce00007fe4ff */
.L_x_60:
[----:B------:R-:W2:Y:S01]  /*3c00*/  LDL R8, [R2+-0x200] ;  /* 0xfffe000002087983 */ /* 0x000ea20000100800 */
[----:B------:R-:W0:Y:S01]  /*3c10*/  MUFU.RCP R0, R3 ;  /* 0x0000000300007308 */ /* 0x000e220000001000 */
[----:B------:R-:W-:Y:S01]  /*3c20*/  BSSY.RECONVERGENT B0, `(.L_x_44) ;  /* 0x000000d000007945 */ /* 0x000fe20003800200 */
[----:B0-----:R-:W-:-:S04]  /*3c30*/  FFMA R5, -R3, R0, 1 ;  /* 0x3f80000003057423 */ /* 0x001fc80000000100 */
[----:B------:R-:W-:Y:S02]  /*3c40*/  FFMA R0, R0, R5, R0 ;  /* 0x0000000500007223 */ /* 0x000fe40000000000 */
[----:B--2---:R-:W0:Y:S02]  /*3c50*/  FCHK P0, R8, R3 ;  /* 0x0000000308007302 */ /* 0x004e240000000000 */
[----:B------:R-:W-:-:S04]  /*3c60*/  FFMA R4, R0, R8, RZ ;  /* 0x0000000800047223 */ /* 0x000fc800000000ff */
[----:B------:R-:W-:-:S04]  /*3c70*/  FFMA R5, -R3, R4, R8 ;  /* 0x0000000403057223 */ /* 0x000fc80000000108 */
[----:B------:R-:W-:Y:S01]  /*3c80*/  FFMA R0, R0, R5, R4 ;  /* 0x0000000500007223 */ /* 0x000fe20000000004 */
[----:B------:R-:W-:Y:S01]  /*3c90*/  MOV R4, R6 ;  /* 0x0000000600047202 */ /* 0x000fe20000000f00 */
[----:B------:R-:W-:Y:S01]  /*3ca0*/  IMAD.MOV.U32 R5, RZ, RZ, R7 ;  /* 0x000000ffff057224 */ /* 0x000fe200078e0007 */
[----:B0-----:R-:W-:Y:S06]  /*3cb0*/  @!P0 BRA `(.L_x_45) ;  /* 0x00000000000c8947 */ /* 0x001fec0003800000 */
[----:B------:R-:W-:Y:S02]  /*3cc0*/  MOV R0, R8 ;  /* 0x0000000800007202 */ /* 0x000fe40000000f00 */
[----:B------:R-:W-:-:S07]  /*3cd0*/  MOV R12, 0x3cf0 ;  /* 0x00003cf0000c7802 */ /* 0x000fce0000000f00 */
[----:B---34-:R-:W-:Y:S05]  /*3ce0*/  CALL.REL.NOINC `($__internal_0_$__cuda_sm3x_div_rn_noftz_f32_slowpath) ;  /* 0x0000000800a07944 */ /* 0x018fea0003c00000 */
.L_x_45:
[----:B------:R-:W-:Y:S05]  /*3cf0*/  BSYNC.RECONVERGENT B0 ;  /* 0x0000000000007941 */ /* 0x000fea0003800200 */
.L_x_44:
[----:B------:R-:W2:Y:S01]  /*3d00*/  LDL R8, [R2+-0x180] ;  /* 0xfffe800002087983 */ /* 0x000ea20000100800 */
[----:B------:R-:W0:Y:S01]  /*3d10*/  MUFU.RCP R6, R3 ;  /* 0x0000000300067308 */ /* 0x000e220000001000 */
[----:B------:R-:W-:Y:S01]  /*3d20*/  F2FP.F16.F32.PACK_AB R0, RZ, R0 ;  /* 0x00000000ff00723e */ /* 0x000fe200000000ff */
[----:B------:R-:W-:Y:S03]  /*3d30*/  BSSY.RECONVERGENT B0, `(.L_x_46) ;  /* 0x000000d000007945 */ /* 0x000fe60003800200 */
[----:B------:R-:W-:-:S05]  /*3d40*/  PRMT R9, R0, 0x7610, R9 ;  /* 0x0000761000097816 */ /* 0x000fca0000000009 */
[----:B------:R1:W-:Y:S01]  /*3d50*/  STG.E.U16 desc[UR8][R4.64+-0x100], R9 ;  /* 0xffff000904007986 */ /* 0x0003e2000c101508 */
[----:B0-----:R-:W-:-:S04]  /*3d60*/  FFMA R7, -R3, R6, 1 ;  /* 0x3f80000003077423 */ /* 0x001fc80000000106 */
[----:B------:R-:W-:Y:S01]  /*3d70*/  FFMA R0, R6, R7, R6 ;  /* 0x0000000706007223 */ /* 0x000fe20000000006 */
[----:B--2---:R-:W0:Y:S03]  /*3d80*/  FCHK P0, R8, R3 ;  /* 0x0000000308007302 */ /* 0x004e260000000000 */
[----:B------:R-:W-:-:S04]  /*3d90*/  FFMA R6, R0, R8, RZ ;  /* 0x0000000800067223 */ /* 0x000fc800000000ff */
[----:B------:R-:W-:-:S04]  /*3da0*/  FFMA R7, -R3, R6, R8 ;  /* 0x0000000603077223 */ /* 0x000fc80000000108 */
[----:B------:R-:W-:Y:S01]  /*3db0*/  FFMA R0, R0, R7, R6 ;  /* 0x0000000700007223 */ /* 0x000fe20000000006 */
[----:B01----:R-:W-:Y:S06]  /*3dc0*/  @!P0 BRA `(.L_x_47) ;  /* 0x00000000000c8947 */ /* 0x003fec0003800000 */
[----:B------:R-:W-:Y:S02]  /*3dd0*/  MOV R0, R8 ;  /* 0x0000000800007202 */ /* 0x000fe40000000f00 */
[----:B------:R-:W-:-:S07]  /*3de0*/  MOV R12, 0x3e00 ;  /* 0x00003e00000c7802 */ /* 0x000fce0000000f00 */
[----:B---34-:R-:W-:Y:S05]  /*3df0*/  CALL.REL.NOINC `($__internal_0_$__cuda_sm3x_div_rn_noftz_f32_slowpath) ;  /* 0x00000008005c7944 */ /* 0x018fea0003c00000 */
.L_x_47:
[----:B------:R-:W-:Y:S05]  /*3e00*/  BSYNC.RECONVERGENT B0 ;  /* 0x0000000000007941 */ /* 0x000fea0003800200 */
.L_x_46:
        /* <DEDUP_REMOVED lines=13> */
[----:B------:R-:W-:Y:S01]  /*3ee0*/  IMAD.MOV.U32 R0, RZ, RZ, R8 ;  /* 0x000000ffff007224 */ /* 0x000fe200078e0008 */
[----:B------:R-:W-:-:S07]  /*3ef0*/  MOV R12, 0x3f10 ;  /* 0x00003f10000c7802 */ /* 0x000fce0000000f00 */
[----:B---34-:R-:W-:Y:S05]  /*3f00*/  CALL.REL.NOINC `($__internal_0_$__cuda_sm3x_div_rn_noftz_f32_slowpath) ;  /* 0x0000000800187944 */ /* 0x018fea0003c00000 */
.L_x_49:
[----:B------:R-:W-:Y:S05]  /*3f10*/  BSYNC.RECONVERGENT B0 ;  /* 0x0000000000007941 */ /* 0x000fea0003800200 */
.L_x_48:
        /* <DEDUP_REMOVED lines=16> */
.L_x_51:
[----:B------:R-:W-:Y:S05]  /*4020*/  BSYNC.RECONVERGENT B0 ;  /* 0x0000000000007941 */ /* 0x000fea0003800200 */
.L_x_50:
[----:B------:R-:W2:Y:S01]  /*4030*/  LDL R8, [R2] ;  /* 0x0000000002087983 */ /* 0x000ea20000100800 */
        /* <DEDUP_REMOVED lines=15> */
.L_x_53:
[----:B------:R-:W-:Y:S05]  /*4130*/  BSYNC.RECONVERGENT B0 ;  /* 0x0000000000007941 */ /* 0x000fea0003800200 */
.L_x_52:
[----:B------:R-:W2:Y:S01]  /*4140*/  LDL R8, [R2+0x80] ;  /* 0x0000800002087983 */ /* 0x000ea20000100800 */
        /* <DEDUP_REMOVED lines=15> */
.L_x_55:
[----:B------:R-:W-:Y:S05]  /*4240*/  BSYNC.RECONVERGENT B0 ;  /* 0x0000000000007941 */ /* 0x000fea0003800200 */
.L_x_54:
        /* <DEDUP_REMOVED lines=16> */
.L_x_57:
[----:B------:R-:W-:Y:S05]  /*4350*/  BSYNC.RECONVERGENT B0 ;  /* 0x0000000000007941 */ /* 0x000fea0003800200 */
.L_x_56:
        /* <DEDUP_REMOVED lines=16> */
.L_x_59:
[----:B------:R-:W-:Y:S05]  /*4460*/  BSYNC.RECONVERGENT B0 ;  /* 0x0000000000007941 */ /* 0x000fea0003800200 */
.L_x_58:
[----:B------:R-:W-:Y:S01]  /*4470*/  F2FP.F16.F32.PACK_AB R0, RZ, R0 ;  /* 0x00000000ff00723e */ /* 0x000fe200000000ff */
[----:B------:R-:W-:Y:S01]  /*4480*/  VIADD R90, R90, 0x100 ;  /* 0x000001005a5a7836 */ /* 0x000fe20000000000 */
[----:B------:R-:W-:Y:S02]  /*4490*/  IADD3 R6, P1, PT, R4, 0x200, RZ ;  /* 0x0000020004067810 */ /* 0x000fe40007f3e0ff */
[----:B------:R-:W-:Y:S01]  /*44a0*/  IADD3 R2, PT, PT, R2, 0x400, RZ ;  /* 0x0000040002027810 */ /* 0x000fe20007ffe0ff */
[----:B------:R0:W-:Y:S01]  /*44b0*/  STG.E.U16 desc[UR8][R4.64+0xc0], R0 ;  /* 0x0000c00004007986 */ /* 0x0001e2000c101508 */
[----:B------:R-:W-:Y:S02]  /*44c0*/  ISETP.GE.AND P0, PT, R90, UR6, PT ;  /* 0x000000065a007c0c */ /* 0x000fe4000bf06270 */
[----:B------:R-:W-:-:S11]  /*44d0*/  IADD3.X R7, PT, PT, RZ, R5, RZ, P1, !PT ;  /* 0x00000005ff077210 */ /* 0x000fd60000ffe4ff */
[----:B0-----:R-:W-:Y:S05]  /*44e0*/  @!P0 BRA `(.L_x_60) ;  /* 0xfffffff400c48947 */ /* 0x001fea000383ffff */
[----:B------:R-:W-:Y:S05]  /*44f0*/  EXIT ;  /* 0x000000000000794d */ /* 0x000fea0003800000 */
.L_x_21:
[----:B------:R-:W-:Y:S01]  /*4500*/  HFMA2 R12, -RZ, RZ, 0, 9.5367431640625e-07 ;  /* 0x00000010ff0c7431 */ /* 0x000fe200000001ff */
[----:B------:R-:W-:Y:S01]  /*4510*/  BSSY B0, `(.L_x_61) ;  /* 0x0000007000007945 */ /* 0x000fe20003800000 */
[----:B------:R-:W-:Y:S01]  /*4520*/  IMAD.MOV.U32 R7, RZ, RZ, R4 ;  /* 0x000000ffff077224 */ /* 0x000fe200078e0004 */
[----:B0-----:R-:W-:Y:S01]  /*4530*/  MOV R13, 0x1f ;  /* 0x0000001f000d7802 */ /* 0x001fe20000000f00 */
[----:B------:R-:W-:-:S07]  /*4540*/  IMAD.MOV.U32 R10, RZ, RZ, -0x1 ;  /* 0xffffffffff0a7424 */ /* 0x000fce00078e00ff */
[----:B-----5:R-:W-:Y:S05]  /*4550*/  WARPSYNC.COLLECTIVE R10, `(.L_x_62) ;  /* 0x000000000a087348 */ /* 0x020fea0003c00000 */
[----:B------:R0:W1:Y:S02]  /*4560*/  SHFL.DOWN P0, R11, R7, R12, R13 ;  /* 0x0800000c070b7389 */ /* 0x000064000000000d */
[----:B01---5:R-:W-:Y:S05]  /*4570*/  ENDCOLLECTIVE ;  /* 0x000000000000791b */ /* 0x023fea0003800000 */
.L_x_62:
[----:B------:R-:W-:Y:S05]  /*4580*/  BSYNC B0 ;  /* 0x0000000000007941 */ /* 0x000fea0003800000 */
.L_x_61:
[----:B------:R-:W-:Y:S01]  /*4590*/  MOV R7, R11 ;  /* 0x0000000b00077202 */ /* 0x000fe20000000f00 */
[----:B------:R-:W-:Y:S02]  /*45a0*/  HFMA2 R12, -RZ, RZ, 0, 4.76837158203125e-07 ;  /* 0x00000008ff0c7431 */ /* 0x000fe400000001ff */
[----:B------:R-:W-:Y:S01]  /*45b0*/  IMAD.MOV.U32 R13, RZ, RZ, 0x1f ;  /* 0x0000001fff0d7424 */ /* 0x000fe200078e00ff */
[----:B------:R-:W-:Y:S01]  /*45c0*/  MOV R10, 0xffffffff ;  /* 0xffffffff000a7802 */ /* 0x000fe20000000f00 */
[----:B------:R-:W-:-:S07]  /*45d0*/  FADD R7, R7, R4 ;  /* 0x0000000407077221 */ /* 0x000fce0000000000 */
[----:B------:R-:W-:Y:S05]  /*45e0*/  WARPSYNC.COLLECTIVE R10, `(.L_x_63) ;  /* 0x000000000a087348 */ /* 0x000fea0003c00000 */
[----:B------:R0:W1:Y:S02]  /*45f0*/  SHFL.DOWN P0, R11, R7, R12, R13 ;  /* 0x0800000c070b7389 */ /* 0x000064000000000d */
[----:B01----:R-:W-:Y:S05]  /*4600*/  ENDCOLLECTIVE ;  /* 0x000000000000791b */ /* 0x003fea0003800000 */
.L_x_63:
[----:B------:R-:W-:Y:S01]  /*4610*/  HFMA2 R12, -RZ, RZ, 0, 2.384185791015625e-07 ;  /* 0x00000004ff0c7431 */ /* 0x000fe200000001ff */
[----:B------:R-:W-:-:S05]  /*4620*/  MOV R6, R11 ;  /* 0x0000000b00067202 */ /* 0x000fca0000000f00 */
[----:B------:R-:W-:-:S04]  /*4630*/  FADD R6, R7, R6 ;  /* 0x0000000607067221 */ /* 0x000fc80000000000 */
[----:B------:R-:W-:-:S07]  /*4640*/  IMAD.MOV.U32 R7, RZ, RZ, R6 ;  /* 0x000000ffff077224 */ /* 0x000fce00078e0006 */
[----:B------:R-:W-:Y:S05]  /*4650*/  WARPSYNC.COLLECTIVE R10, `(.L_x_64) ;  /* 0x000000000a087348 */ /* 0x000fea0003c00000 */
[----:B------:R0:W1:Y:S02]  /*4660*/  SHFL.DOWN P0, R11, R7, R12, R13 ;  /* 0x0800000c070b7389 */ /* 0x000064000000000d */
[----:B01----:R-:W-:Y:S05]  /*4670*/  ENDCOLLECTIVE ;  /* 0x000000000000791b */ /* 0x003fea0003800000 */
.L_x_64:
[----:B------:R-:W-:Y:S01]  /*4680*/  HFMA2 R12, -RZ, RZ, 0, 1.1920928955078125e-07 ;  /* 0x00000002ff0c7431 */ /* 0x000fe200000001ff */
[----:B------:R-:W-:-:S05]  /*4690*/  MOV R9, R11 ;  /* 0x0000000b00097202 */ /* 0x000fca0000000f00 */
[----:B------:R-:W-:-:S04]  /*46a0*/  FADD R9, R6, R9 ;  /* 0x0000000906097221 */ /* 0x000fc80000000000 */
[----:B------:R-:W-:-:S07]  /*46b0*/  IMAD.MOV.U32 R7, RZ, RZ, R9 ;  /* 0x000000ffff077224 */ /* 0x000fce00078e0009 */
[----:B------:R-:W-:Y:S05]  /*46c0*/  WARPSYNC.COLLECTIVE R10, `(.L_x_65) ;  /* 0x000000000a087348 */ /* 0x000fea0003c00000 */
[----:B------:R0:W1:Y:S02]  /*46d0*/  SHFL.DOWN P0, R11, R7, R12, R13 ;  /* 0x0800000c070b7389 */ /* 0x000064000000000d */
[----:B01----:R-:W-:Y:S05]  /*46e0*/  ENDCOLLECTIVE ;  /* 0x000000000000791b */ /* 0x003fea0003800000 */
.L_x_65:
[----:B------:R-:W-:Y:S01]  /*46f0*/  HFMA2 R12, -RZ, RZ, 0, 5.9604644775390625e-08 ;  /* 0x00000001ff0c7431 */ /* 0x000fe200000001ff */
[----:B------:R-:W-:-:S05]  /*4700*/  MOV R8, R11 ;  /* 0x0000000b00087202 */ /* 0x000fca0000000f00 */
[----:B------:R-:W-:-:S04]  /*4710*/  FADD R8, R9, R8 ;  /* 0x0000000809087221 */ /* 0x000fc80000000000 */
[----:B------:R-:W-:-:S07]  /*4720*/  IMAD.MOV.U32 R7, RZ, RZ, R8 ;  /* 0x000000ffff077224 */ /* 0x000fce00078e0008 */
[----:B------:R-:W-:Y:S05]  /*4730*/  WARPSYNC.COLLECTIVE R10, `(.L_x_66) ;  /* 0x000000000a087348 */ /* 0x000fea0003c00000 */
[----:B------:R0:W1:Y:S02]  /*4740*/  SHFL.DOWN P0, R11, R7, R12, R13 ;  /* 0x0800000c070b7389 */ /* 0x000064000000000d */
[----:B01----:R-:W-:Y:S05]  /*4750*/  ENDCOLLECTIVE ;  /* 0x000000000000791b */ /* 0x003fea0003800000 */
.L_x_66:
[----:B------:R-:W-:Y:S05]  /*4760*/  BRA `(.L_x_67) ;  /* 0xffffffd400287947 */ /* 0x000fea000383ffff */
        .weak           $__internal_0_$__cuda_sm3x_div_rn_noftz_f32_slowpath
        .type           $__internal_0_$__cuda_sm3x_div_rn_noftz_f32_slowpath,@function
        .size           $__internal_0_$__cuda_sm3x_div_rn_noftz_f32_slowpath,(.L_x_80 - $__internal_0_$__cuda_sm3x_div_rn_noftz_f32_slowpath)
$__internal_0_$__cuda_sm3x_div_rn_noftz_f32_slowpath:
[----:B------:R-:W-:Y:S01]  /*4770*/  SHF.R.U32.HI R7, RZ, 0x17, R3 ;  /* 0x00000017ff077819 */ /* 0x000fe20000011603 */
[----:B------:R-:W-:Y:S01]  /*4780*/  BSSY.RECONVERGENT B2, `(.L_x_68) ;  /* 0x0000063000027945 */ /* 0x000fe20003800200 */
[----:B------:R-:W-:Y:S02]  /*4790*/  SHF.R.U32.HI R6, RZ, 0x17, R0 ;  /* 0x00000017ff067819 */ /* 0x000fe40000011600 */
[----:B------:R-:W-:Y:S02]  /*47a0*/  LOP3.LUT R18, R7, 0xff, RZ, 0xc0, !PT ;  /* 0x000000ff07127812 */ /* 0x000fe400078ec0ff */
[----:B------:R-:W-:Y:S02]  /*47b0*/  LOP3.LUT R10, R6, 0xff, RZ, 0xc0, !PT ;  /* 0x000000ff060a7812 */ /* 0x000fe400078ec0ff */
[----:B------:R-:W-:Y:S02]  /*47c0*/  IADD3 R9, PT, PT, R18, -0x1, RZ ;  /* 0xffffffff12097810 */ /* 0x000fe40007ffe0ff */
[----:B------:R-:W-:Y:S01]  /*47d0*/  MOV R7, R3 ;  /* 0x0000000300077202 */ /* 0x000fe20000000f00 */
[----:B------:R-:W-:Y:S01]  /*47e0*/  VIADD R8, R10, 0xffffffff ;  /* 0xffffffff0a087836 */ /* 0x000fe20000000000 */
[----:B------:R-:W-:-:S04]  /*47f0*/  ISETP.GT.U32.AND P0, PT, R9, 0xfd, PT ;  /* 0x000000fd0900780c */ /* 0x000fc80003f04070 */
[----:B------:R-:W-:-:S13]  /*4800*/  ISETP.GT.U32.OR P0, PT, R8, 0xfd, P0 ;  /* 0x000000fd0800780c */ /* 0x000fda0000704470 */
[----:B------:R-:W-:Y:S01]  /*4810*/  @!P0 MOV R6, RZ ;  /* 0x000000ff00068202 */ /* 0x000fe20000000f00 */
[----:B------:R-:W-:Y:S06]  /*4820*/  @!P0 BRA `(.L_x_69) ;  /* 0x00000000005c8947 */ /* 0x000fec0003800000 */
[----:B------:R-:W-:Y:S02]  /*4830*/  FSETP.GTU.FTZ.AND P0, PT, |R0|, +INF , PT ;  /* 0x7f8000000000780b */ /* 0x000fe40003f1c200 */
[----:B------:R-:W-:-:S04]  /*4840*/  FSETP.GTU.FTZ.AND P1, PT, |R3|, +INF , PT ;  /* 0x7f8000000300780b */ /* 0x000fc80003f3c200 */
[----:B------:R-:W-:-:S13]  /*4850*/  PLOP3.LUT P0, PT, P0, P1, PT, 0xf8, 0x8f ;  /* 0x00000000008f781c */ /* 0x000fda0000703f70 */
[----:B------:R-:W-:Y:S05]  /*4860*/  @P0 BRA `(.L_x_70) ;  /* 0x00000004004c0947 */ /* 0x000fea0003800000 */
[----:B------:R-:W-:-:S13]  /*4870*/  LOP3.LUT P0, RZ, R7, 0x7fffffff, R0, 0xc8, !PT ;  /* 0x7fffffff07ff7812 */ /* 0x000fda000780c800 */
[----:B------:R-:W-:Y:S05]  /*4880*/  @!P0 BRA `(.L_x_71) ;  /* 0x00000004003c8947 */ /* 0x000fea0003800000 */
[C---:B------:R-:W-:Y:S02]  /*4890*/  FSETP.NEU.FTZ.AND P3, PT, |R0|.reuse, +INF , PT ;  /* 0x7f8000000000780b */ /* 0x040fe40003f7d200 */
[----:B------:R-:W-:Y:S02]  /*48a0*/  FSETP.NEU.FTZ.AND P1, PT, |R3|, +INF , PT ;  /* 0x7f8000000300780b */ /* 0x000fe40003f3d200 */
[----:B------:R-:W-:-:S11]  /*48b0*/  FSETP.NEU.FTZ.AND P0, PT, |R0|, +INF , PT ;  /* 0x7f8000000000780b */ /* 0x000fd60003f1d200 */
[----:B------:R-:W-:Y:S05]  /*48c0*/  @!P1 BRA !P3, `(.L_x_71) ;  /* 0x00000004002c9947 */ /* 0x000fea0005800000 */
[----:B------:R-:W-:-:S04]  /*48d0*/  LOP3.LUT P3, RZ, R0, 0x7fffffff, RZ, 0xc0, !PT ;  /* 0x7fffffff00ff7812 */ /* 0x000fc8000786c0ff */
[----:B------:R-:W-:-:S13]  /*48e0*/  PLOP3.LUT P1, PT, P1, P3, PT, 0x2f, 0xf2 ;  /* 0x0000000000f2781c */ /* 0x000fda0000f26577 */
[----:B------:R-:W-:Y:S05]  /*48f0*/  @P1 BRA `(.L_x_72) ;  /* 0x0000000400181947 */ /* 0x000fea0003800000 */
[----:B------:R-:W-:-:S04]  /*4900*/  LOP3.LUT P1, RZ, R7, 0x7fffffff, RZ, 0xc0, !PT ;  /* 0x7fffffff07ff7812 */ /* 0x000fc8000782c0ff */
[----:B------:R-:W-:-:S13]  /*4910*/  PLOP3.LUT P0, PT, P0, P1, PT, 0x2f, 0xf2 ;  /* 0x0000000000f2781c */ /* 0x000fda0000702577 */
[----:B------:R-:W-:Y:S05]  /*4920*/  @P0 BRA `(.L_x_73) ;  /* 0x0000000400000947 */ /* 0x000fea0003800000 */
[----:B------:R-:W-:Y:S02]  /*4930*/  ISETP.GE.AND P0, PT, R8, RZ, PT ;  /* 0x000000ff0800720c */ /* 0x000fe40003f06270 */
[----:B------:R-:W-:-:S11]  /*4940*/  ISETP.GE.AND P1, PT, R9, RZ, PT ;  /* 0x000000ff0900720c */ /* 0x000fd60003f26270 */
[----:B------:R-:W-:Y:S01]  /*4950*/  @P0 IMAD.MOV.U32 R6, RZ, RZ, RZ ;  /* 0x000000ffff060224 */ /* 0x000fe200078e00ff */
[----:B------:R-:W-:Y:S01]  /*4960*/  @!P0 MOV R6, 0xffffffc0 ;  /* 0xffffffc000068802 */ /* 0x000fe20000000f00 */
[----:B------:R-:W-:Y:S01]  /*4970*/  @!P0 FFMA R0, R0, 1.84467440737095516160e+19, RZ ;  /* 0x5f80000000008823 */ /* 0x000fe200000000ff */
[----:B------:R-:W-:Y:S02]  /*4980*/  @!P1 FFMA R7, R3, 1.84467440737095516160e+19, RZ ;  /* 0x5f80000003079823 */ /* 0x000fe400000000ff */
[----:B------:R-:W-:-:S07]  /*4990*/  @!P1 IADD3 R6, PT, PT, R6, 0x40, RZ ;  /* 0x0000004006069810 */ /* 0x000fce0007ffe0ff */
.L_x_69:
[----:B------:R-:W-:Y:S01]  /*49a0*/  LEA R8, R18, 0xc0800000, 0x17 ;  /* 0xc080000012087811 */ /* 0x000fe200078eb8ff */
[----:B------:R-:W-:Y:S04]  /*49b0*/  BSSY.RECONVERGENT B3, `(.L_x_74) ;  /* 0x0000036000037945 */ /* 0x000fe80003800200 */
[----:B------:R-:W-:Y:S01]  /*49c0*/  IMAD.IADD R8, R7, 0x1, -R8 ;  /* 0x0000000107087824 */ /* 0x000fe200078e0a08 */
[----:B------:R-:W-:-:S03]  /*49d0*/  IADD3 R7, PT, PT, R10, -0x7f, RZ ;  /* 0xffffff810a077810 */ /* 0x000fc60007ffe0ff */
[----:B------:R-:W0:Y:S01]  /*49e0*/  MUFU.RCP R9, R8 ;  /* 0x0000000800097308 */ /* 0x000e220000001000 */
[----:B------:R-:W-:Y:S01]  /*49f0*/  FADD.FTZ R11, -R8, -RZ ;  /* 0x800000ff080b7221 */ /* 0x000fe20000010100 */
[C---:B------:R-:W-:Y:S01]  /*4a00*/  IMAD R0, R7.reuse, -0x800000, R0 ;  /* 0xff80000007007824 */ /* 0x040fe200078e0200 */
[----:B------:R-:W-:-:S04]  /*4a10*/  IADD3 R7, PT, PT, R7, 0x7f, -R18 ;  /* 0x0000007f07077810 */ /* 0x000fc80007ffe812 */
[----:B------:R-:W-:Y:S01]  /*4a20*/  IADD3 R7, PT, PT, R7, R6, RZ ;  /* 0x0000000607077210 */ /* 0x000fe20007ffe0ff */
[----:B0-----:R-:W-:-:S04]  /*4a30*/  FFMA R10, R9, R11, 1 ;  /* 0x3f800000090a7423 */ /* 0x001fc8000000000b */
[----:B------:R-:W-:-:S04]  /*4a40*/  FFMA R20, R9, R10, R9 ;  /* 0x0000000a09147223 */ /* 0x000fc80000000009 */
[----:B------:R-:W-:-:S04]  /*4a50*/  FFMA R9, R0, R20, RZ ;  /* 0x0000001400097223 */ /* 0x000fc800000000ff */
[----:B------:R-:W-:-:S04]  /*4a60*/  FFMA R10, R11, R9, R0 ;  /* 0x000000090b0a7223 */ /* 0x000fc80000000000 */
[----:B------:R-:W-:-:S04]  /*4a70*/  FFMA R17, R20, R10, R9 ;  /* 0x0000000a14117223 */ /* 0x000fc80000000009 */
[----:B------:R-:W-:-:S04]  /*4a80*/  FFMA R10, R11, R17, R0 ;  /* 0x000000110b0a7223 */ /* 0x000fc80000000000 */
[----:B------:R-:W-:-:S05]  /*4a90*/  FFMA R9, R20, R10, R17 ;  /* 0x0000000a14097223 */ /* 0x000fca0000000011 */
[----:B------:R-:W-:-:S04]  /*4aa0*/  SHF.R.U32.HI R0, RZ, 0x17, R9 ;  /* 0x00000017ff007819 */ /* 0x000fc80000011609 */
[----:B------:R-:W-:-:S04]  /*4ab0*/  LOP3.LUT R0, R0, 0xff, RZ, 0xc0, !PT ;  /* 0x000000ff00007812 */ /* 0x000fc800078ec0ff */
[----:B------:R-:W-:-:S05]  /*4ac0*/  IADD3 R8, PT, PT, R0, R7, RZ ;  /* 0x0000000700087210 */ /* 0x000fca0007ffe0ff */
[----:B------:R-:W-:-:S05]  /*4ad0*/  VIADD R0, R8, 0xffffffff ;  /* 0xffffffff08007836 */ /* 0x000fca0000000000 */
[----:B------:R-:W-:-:S13]  /*4ae0*/  ISETP.GE.U32.AND P0, PT, R0, 0xfe, PT ;  /* 0x000000fe0000780c */ /* 0x000fda0003f06070 */
[----:B------:R-:W-:Y:S05]  /*4af0*/  @!P0 BRA `(.L_x_75) ;  /* 0x0000000000808947 */ /* 0x000fea0003800000 */
[----:B------:R-:W-:-:S13]  /*4b00*/  ISETP.GT.AND P0, PT, R8, 0xfe, PT ;  /* 0x000000fe0800780c */ /* 0x000fda0003f04270 */
[----:B------:R-:W-:Y:S05]  /*4b10*/  @P0 BRA `(.L_x_76) ;  /* 0x00000000006c0947 */ /* 0x000fea0003800000 */
[----:B------:R-:W-:-:S13]  /*4b20*/  ISETP.GE.AND P0, PT, R8, 0x1, PT ;  /* 0x000000010800780c */ /* 0x000fda0003f06270 */
[----:B------:R-:W-:Y:S05]  /*4b30*/  @P0 BRA `(.L_x_77) ;  /* 0x0000000000740947 */ /* 0x000fea0003800000 */
[----:B------:R-:W-:Y:S02]  /*4b40*/  ISETP.GE.AND P0, PT, R8, -0x18, PT ;  /* 0xffffffe80800780c */ /* 0x000fe40003f06270 */
[----:B------:R-:W-:-:S11]  /*4b50*/  LOP3.LUT R9, R9, 0x80000000, RZ, 0xc0, !PT ;  /* 0x8000000009097812 */ /* 0x000fd600078ec0ff */
[----:B------:R-:W-:Y:S05]  /*4b60*/  @!P0 BRA `(.L_x_77) ;  /* 0x0000000000688947 */ /* 0x000fea0003800000 */
[-CC-:B------:R-:W-:Y:S01]  /*4b70*/  FFMA.RZ R0, R20, R10.reuse, R17.reuse ;  /* 0x0000000a14007223 */ /* 0x180fe2000000c011 */
[----:B------:R-:W-:Y:S01]  /*4b80*/  IADD3 R11, PT, PT, R8, 0x20, RZ ;  /* 0x00000020080b7810 */ /* 0x000fe20007ffe0ff */
[-CC-:B------:R-:W-:Y:S01]  /*4b90*/  FFMA.RM R7, R20, R10.reuse, R17.reuse ;  /* 0x0000000a14077223 */ /* 0x180fe20000004011 */
[----:B------:R-:W-:Y:S02]  /*4ba0*/  ISETP.NE.AND P3, PT, R8, RZ, PT ;  /* 0x000000ff0800720c */ /* 0x000fe40003f65270 */
[----:B------:R-:W-:Y:S01]  /*4bb0*/  LOP3.LUT R6, R0, 0x7fffff, RZ, 0xc0, !PT ;  /* 0x007fffff00067812 */ /* 0x000fe200078ec0ff */
[----:B------:R-:W-:Y:S01]  /*4bc0*/  FFMA.RP R0, R20, R10, R17 ;  /* 0x0000000a14007223 */ /* 0x000fe20000008011 */
[----:B------:R-:W-:Y:S02]  /*4bd0*/  ISETP.NE.AND P1, PT, R8, RZ, PT ;  /* 0x000000ff0800720c */ /* 0x000fe40003f25270 */
[----:B------:R-:W-:Y:S02]  /*4be0*/  LOP3.LUT R6, R6, 0x800000, RZ, 0xfc, !PT ;  /* 0x0080000006067812 */ /* 0x000fe400078efcff */
[----:B------:R-:W-:-:S02]  /*4bf0*/  IADD3 R8, PT, PT, -R8, RZ, RZ ;  /* 0x000000ff08087210 */ /* 0x000fc40007ffe1ff */
[----:B------:R-:W-:Y:S02]  /*4c00*/  SHF.L.U32 R11, R6, R11, RZ ;  /* 0x0000000b060b7219 */ /* 0x000fe400000006ff */
[----:B------:R-:W-:Y:S02]  /*4c10*/  FSETP.NEU.FTZ.AND P0, PT, R0, R7, PT ;  /* 0x000000070000720b */ /* 0x000fe40003f1d000 */
[----:B------:R-:W-:Y:S02]  /*4c20*/  SEL R7, R8, RZ, P3 ;  /* 0x000000ff08077207 */ /* 0x000fe40001800000 */
[----:B------:R-:W-:Y:S02]  /*4c30*/  ISETP.NE.AND P1, PT, R11, RZ, P1 ;  /* 0x000000ff0b00720c */ /* 0x000fe40000f25270 */
[----:B------:R-:W-:Y:S02]  /*4c40*/  SHF.R.U32.HI R7, RZ, R7, R6 ;  /* 0x00000007ff077219 */ /* 0x000fe40000011606 */
[----:B------:R-:W-:-:S02]  /*4c50*/  PLOP3.LUT P0, PT, P0, P1, PT, 0xf8, 0x8f ;  /* 0x00000000008f781c */ /* 0x000fc40000703f70 */
[----:B------:R-:W-:Y:S02]  /*4c60*/  SHF.R.U32.HI R11, RZ, 0x1, R7 ;  /* 0x00000001ff0b7819 */ /* 0x000fe40000011607 */
[----:B------:R-:W-:-:S04]  /*4c70*/  SEL R0, RZ, 0x1, !P0 ;  /* 0x00000001ff007807 */ /* 0x000fc80004000000 */
[----:B------:R-:W-:-:S04]  /*4c80*/  LOP3.LUT R0, R0, 0x1, R11, 0xf8, !PT ;  /* 0x0000000100007812 */ /* 0x000fc800078ef80b */
[----:B------:R-:W-:-:S04]  /*4c90*/  LOP3.LUT R0, R0, R7, RZ, 0xc0, !PT ;  /* 0x0000000700007212 */ /* 0x000fc800078ec0ff */
[----:B------:R-:W-:-:S04]  /*4ca0*/  IADD3 R0, PT, PT, R11, R0, RZ ;  /* 0x000000000b007210 */ /* 0x000fc80007ffe0ff */
[----:B------:R-:W-:Y:S01]  /*4cb0*/  LOP3.LUT R9, R0, R9, RZ, 0xfc, !PT ;  /* 0x0000000900097212 */ /* 0x000fe200078efcff */
[----:B------:R-:W-:Y:S06]  /*4cc0*/  BRA `(.L_x_77) ;  /* 0x0000000000107947 */ /* 0x000fec0003800000 */
.L_x_76:
[----:B------:R-:W-:-:S04]  /*4cd0*/  LOP3.LUT R9, R9, 0x80000000, RZ, 0xc0, !PT ;  /* 0x8000000009097812 */ /* 0x000fc800078ec0ff */
[----:B------:R-:W-:Y:S01]  /*4ce0*/  LOP3.LUT R9, R9, 0x7f800000, RZ, 0xfc, !PT ;  /* 0x7f80000009097812 */ /* 0x000fe200078efcff */
[----:B------:R-:W-:Y:S06]  /*4cf0*/  BRA `(.L_x_77) ;  /* 0x0000000000047947 */ /* 0x000fec0003800000 */
.L_x_75:
[----:B------:R-:W-:-:S07]  /*4d00*/  IMAD R9, R7, 0x800000, R9 ;  /* 0x0080000007097824 */ /* 0x000fce00078e0209 */
.L_x_77:
[----:B------:R-:W-:Y:S05]  /*4d10*/  BSYNC.RECONVERGENT B3 ;  /* 0x0000000000037941 */ /* 0x000fea0003800200 */
.L_x_74:
[----:B------:R-:W-:Y:S05]  /*4d20*/  BRA `(.L_x_78) ;  /* 0x0000000000207947 */ /* 0x000fea0003800000 */
.L_x_73:
[----:B------:R-:W-:-:S04]  /*4d30*/  LOP3.LUT R0, R7, 0x80000000, R0, 0x48, !PT ;  /* 0x8000000007007812 */ /* 0x000fc800078e4800 */
[----:B------:R-:W-:Y:S01]  /*4d40*/  LOP3.LUT R9, R0, 0x7f800000, RZ, 0xfc, !PT ;  /* 0x7f80000000097812 */ /* 0x000fe200078efcff */
[----:B------:R-:W-:Y:S06]  /*4d50*/  BRA `(.L_x_78) ;  /* 0x0000000000147947 */ /* 0x000fec0003800000 */
.L_x_72:
[----:B------:R-:W-:Y:S01]  /*4d60*/  LOP3.LUT R9, R7, 0x80000000, R0, 0x48, !PT ;  /* 0x8000000007097812 */ /* 0x000fe200078e4800 */
[----:B------:R-:W-:Y:S06]  /*4d70*/  BRA `(.L_x_78) ;  /* 0x00000000000c7947 */ /* 0x000fec0003800000 */
.L_x_71:
[----:B------:R-:W0:Y:S01]  /*4d80*/  MUFU.RSQ R9, -QNAN ;  /* 0xffc0000000097908 */ /* 0x000e220000001400 */
[----:B------:R-:W-:Y:S05]  /*4d90*/  BRA `(.L_x_78) ;  /* 0x0000000000047947 */ /* 0x000fea0003800000 */
.L_x_70:
[----:B------:R-:W-:-:S07]  /*4da0*/  FADD.FTZ R9, R0, R3 ;  /* 0x0000000300097221 */ /* 0x000fce0000010000 */
.L_x_78:
[----:B------:R-:W-:Y:S05]  /*4db0*/  BSYNC.RECONVERGENT B2 ;  /* 0x0000000000027941 */ /* 0x000fea0003800200 */
.L_x_68:
[----:B------:R-:W-:Y:S01]  /*4dc0*/  HFMA2 R7, -RZ, RZ, 0, 0 ;  /* 0x00000000ff077431 */ /* 0x000fe200000001ff */
[----:B------:R-:W-:Y:S02]  /*4dd0*/  MOV R6, R12 ;  /* 0x0000000c00067202 */ /* 0x000fe40000000f00 */
[----:B0-----:R-:W-:Y:S02]  /*4de0*/  MOV R0, R9 ;  /* 0x0000000900007202 */ /* 0x001fe40000000f00 */
[----:B------:R-:W-:Y:S05]  /*4df0*/  RET.REL.NODEC R6 `(_Z24sdpa_fp8_baseline_kernelPK13__nv_fp8_e4m3S1_S1_PKfS3_S3_P6__halfiiiif) ;  /* 0xffffffb006807950 */ /* 0x000fea0003c3ffff */
.L_x_79:
[----:B------:R-:W-:-:S00]  /*4e00*/  BRA `(.L_x_79) ;  /* 0xfffffffc00fc7947 */ /* 0x000fc0000383ffff */
[----:B------:R-:W-:-:S00]  /*4e10*/  NOP ;  /* 0x0000000000007918 */ /* 0x000fc00000000000 */
        /* <DEDUP_REMOVED lines=14> */
.L_x_80:


//--------------------- .nv.shared._Z24sdpa_fp8_baseline_kernelPK13__nv_fp8_e4m3S1_S1_PKfS3_S3_P6__halfiiiif --------------------------
	.section	.nv.shared._Z24sdpa_fp8_baseline_kernelPK13__nv_fp8_e4m3S1_S1_PKfS3_S3_P6__halfiiiif,"aw",@nobits
	.sectionflags	@""
	.align	4
.nv.shared._Z24sdpa_fp8_baseline_kernelPK13__nv_fp8_e4m3S1_S1_PKfS3_S3_P6__halfiiiif:
	.zero		11520


//--------------------- .nv.shared.reserved.0     --------------------------
	.section	.nv.shared.reserved.0,"aw",@nobits
	.weak		__nv_reservedSMEM_offset_0_alias
	.size		__nv_reservedSMEM_offset_0_alias, 0, 64
	.other		__nv_reservedSMEM_offset_0_alias,@"STO_CUDA_RESERVED_SHARED STV_DEFAULT"
__nv_reservedSMEM_offset_0_alias:
	.zero		0
	.zero		64


//--------------------- .nv.constant0._Z24sdpa_fp8_baseline_kernelPK13__nv_fp8_e4m3S1_S1_PKfS3_S3_P6__halfiiiif --------------------------
	.section	.nv.constant0._Z24sdpa_fp8_baseline_kernelPK13__nv_fp8_e4m3S1_S1_PKfS3_S3_P6__halfiiiif,"a",@progbits
	.sectionflags	@""
	.align	4
.nv.constant0._Z24sdpa_fp8_baseline_kernelPK13__nv_fp8_e4m3S1_S1_PKfS3_S3_P6__halfiiiif:
	.zero		972


//--------------------- SYMBOLS --------------------------

	.type		.nv.reservedSmem.offset0,@object
	.size		.nv.reservedSmem.offset0,0x4
	.type		.nv.reservedSmem.cap,@object
	.size		.nv.reservedSmem.cap,0x4
